//
// Generated by NVIDIA NVVM Compiler
//
// Compiler Build ID: CL-36424714
// Cuda compilation tools, release 13.0, V13.0.88
// Based on NVVM 20.0.0
//

.version 9.0
.target sm_100
.address_size 64

	// .globl	_ZN8pygpukit3moe30count_tokens_per_expert_kernelEPKiPiiii

.visible .entry _ZN8pygpukit3moe30count_tokens_per_expert_kernelEPKiPiiii(
	.param .u64 .ptr .align 1 _ZN8pygpukit3moe30count_tokens_per_expert_kernelEPKiPiiii_param_0,
	.param .u64 .ptr .align 1 _ZN8pygpukit3moe30count_tokens_per_expert_kernelEPKiPiiii_param_1,
	.param .u32 _ZN8pygpukit3moe30count_tokens_per_expert_kernelEPKiPiiii_param_2,
	.param .u32 _ZN8pygpukit3moe30count_tokens_per_expert_kernelEPKiPiiii_param_3,
	.param .u32 _ZN8pygpukit3moe30count_tokens_per_expert_kernelEPKiPiiii_param_4
)
{
	.reg .pred 	%p<5>;
	.reg .b32 	%r<11>;
	.reg .b64 	%rd<9>;

	ld.param.u64 	%rd1, [_ZN8pygpukit3moe30count_tokens_per_expert_kernelEPKiPiiii_param_0];
	ld.param.u64 	%rd2, [_ZN8pygpukit3moe30count_tokens_per_expert_kernelEPKiPiiii_param_1];
	ld.param.u32 	%r4, [_ZN8pygpukit3moe30count_tokens_per_expert_kernelEPKiPiiii_param_2];
	ld.param.u32 	%r3, [_ZN8pygpukit3moe30count_tokens_per_expert_kernelEPKiPiiii_param_3];
	ld.param.u32 	%r5, [_ZN8pygpukit3moe30count_tokens_per_expert_kernelEPKiPiiii_param_4];
	mov.u32 	%r6, %ctaid.x;
	mov.u32 	%r7, %ntid.x;
	mov.u32 	%r8, %tid.x;
	mad.lo.s32 	%r1, %r6, %r7, %r8;
	mul.lo.s32 	%r9, %r5, %r4;
	setp.ge.s32 	%p1, %r1, %r9;
	@%p1 bra 	$L__BB0_3;
	cvta.to.global.u64 	%rd3, %rd1;
	mul.wide.s32 	%rd4, %r1, 4;
	add.s64 	%rd5, %rd3, %rd4;
	ld.global.nc.u32 	%r2, [%rd5];
	setp.lt.s32 	%p2, %r2, 0;
	setp.ge.s32 	%p3, %r2, %r3;
	or.pred  	%p4, %p2, %p3;
	@%p4 bra 	$L__BB0_3;
	cvta.to.global.u64 	%rd6, %rd2;
	mul.wide.u32 	%rd7, %r2, 4;
	add.s64 	%rd8, %rd6, %rd7;
	atom.global.add.u32 	%r10, [%rd8], 1;
$L__BB0_3:
	ret;

}
	// .globl	_ZN8pygpukit3moe29compute_expert_offsets_kernelEPKiPii
.visible .entry _ZN8pygpukit3moe29compute_expert_offsets_kernelEPKiPii(
	.param .u64 .ptr .align 1 _ZN8pygpukit3moe29compute_expert_offsets_kernelEPKiPii_param_0,
	.param .u64 .ptr .align 1 _ZN8pygpukit3moe29compute_expert_offsets_kernelEPKiPii_param_1,
	.param .u32 _ZN8pygpukit3moe29compute_expert_offsets_kernelEPKiPii_param_2
)
{
	.reg .pred 	%p<11>;
	.reg .b32 	%r<107>;
	.reg .b64 	%rd<30>;

	ld.param.u64 	%rd15, [_ZN8pygpukit3moe29compute_expert_offsets_kernelEPKiPii_param_0];
	ld.param.u64 	%rd16, [_ZN8pygpukit3moe29compute_expert_offsets_kernelEPKiPii_param_1];
	ld.param.u32 	%r29, [_ZN8pygpukit3moe29compute_expert_offsets_kernelEPKiPii_param_2];
	cvta.to.global.u64 	%rd1, %rd15;
	cvta.to.global.u64 	%rd2, %rd16;
	mov.u32 	%r30, %tid.x;
	mov.u32 	%r31, %ctaid.x;
	or.b32  	%r32, %r30, %r31;
	setp.ne.s32 	%p1, %r32, 0;
	@%p1 bra 	$L__BB1_15;
	setp.lt.s32 	%p2, %r29, 1;
	mov.b32 	%r106, 0;
	@%p2 bra 	$L__BB1_14;
	and.b32  	%r1, %r29, 15;
	setp.lt.u32 	%p3, %r29, 16;
	mov.b32 	%r99, 0;
	mov.u32 	%r106, %r99;
	@%p3 bra 	$L__BB1_5;
	and.b32  	%r99, %r29, 2147483632;
	neg.s32 	%r93, %r99;
	add.s64 	%rd27, %rd2, 32;
	add.s64 	%rd26, %rd1, 32;
	mov.b32 	%r106, 0;
$L__BB1_4:
	.pragma "nounroll";
	st.global.u32 	[%rd27+-32], %r106;
	ld.global.nc.u32 	%r37, [%rd26+-32];
	add.s32 	%r38, %r37, %r106;
	st.global.u32 	[%rd27+-28], %r38;
	ld.global.nc.u32 	%r39, [%rd26+-28];
	add.s32 	%r40, %r39, %r38;
	st.global.u32 	[%rd27+-24], %r40;
	ld.global.nc.u32 	%r41, [%rd26+-24];
	add.s32 	%r42, %r41, %r40;
	st.global.u32 	[%rd27+-20], %r42;
	ld.global.nc.u32 	%r43, [%rd26+-20];
	add.s32 	%r44, %r43, %r42;
	st.global.u32 	[%rd27+-16], %r44;
	ld.global.nc.u32 	%r45, [%rd26+-16];
	add.s32 	%r46, %r45, %r44;
	st.global.u32 	[%rd27+-12], %r46;
	ld.global.nc.u32 	%r47, [%rd26+-12];
	add.s32 	%r48, %r47, %r46;
	st.global.u32 	[%rd27+-8], %r48;
	ld.global.nc.u32 	%r49, [%rd26+-8];
	add.s32 	%r50, %r49, %r48;
	st.global.u32 	[%rd27+-4], %r50;
	ld.global.nc.u32 	%r51, [%rd26+-4];
	add.s32 	%r52, %r51, %r50;
	st.global.u32 	[%rd27], %r52;
	ld.global.nc.u32 	%r53, [%rd26];
	add.s32 	%r54, %r53, %r52;
	st.global.u32 	[%rd27+4], %r54;
	ld.global.nc.u32 	%r55, [%rd26+4];
	add.s32 	%r56, %r55, %r54;
	st.global.u32 	[%rd27+8], %r56;
	ld.global.nc.u32 	%r57, [%rd26+8];
	add.s32 	%r58, %r57, %r56;
	st.global.u32 	[%rd27+12], %r58;
	ld.global.nc.u32 	%r59, [%rd26+12];
	add.s32 	%r60, %r59, %r58;
	st.global.u32 	[%rd27+16], %r60;
	ld.global.nc.u32 	%r61, [%rd26+16];
	add.s32 	%r62, %r61, %r60;
	st.global.u32 	[%rd27+20], %r62;
	ld.global.nc.u32 	%r63, [%rd26+20];
	add.s32 	%r64, %r63, %r62;
	st.global.u32 	[%rd27+24], %r64;
	ld.global.nc.u32 	%r65, [%rd26+24];
	add.s32 	%r66, %r65, %r64;
	st.global.u32 	[%rd27+28], %r66;
	ld.global.nc.u32 	%r67, [%rd26+28];
	add.s32 	%r106, %r67, %r66;
	add.s32 	%r93, %r93, 16;
	add.s64 	%rd27, %rd27, 64;
	add.s64 	%rd26, %rd26, 64;
	setp.ne.s32 	%p4, %r93, 0;
	@%p4 bra 	$L__BB1_4;
$L__BB1_5:
	setp.eq.s32 	%p5, %r1, 0;
	@%p5 bra 	$L__BB1_14;
	and.b32  	%r11, %r29, 7;
	setp.lt.u32 	%p6, %r1, 8;
	@%p6 bra 	$L__BB1_8;
	mul.wide.u32 	%rd17, %r99, 4;
	add.s64 	%rd18, %rd2, %rd17;
	st.global.u32 	[%rd18], %r106;
	add.s64 	%rd19, %rd1, %rd17;
	ld.global.nc.u32 	%r69, [%rd19];
	add.s32 	%r70, %r69, %r106;
	st.global.u32 	[%rd18+4], %r70;
	ld.global.nc.u32 	%r71, [%rd19+4];
	add.s32 	%r72, %r71, %r70;
	st.global.u32 	[%rd18+8], %r72;
	ld.global.nc.u32 	%r73, [%rd19+8];
	add.s32 	%r74, %r73, %r72;
	st.global.u32 	[%rd18+12], %r74;
	ld.global.nc.u32 	%r75, [%rd19+12];
	add.s32 	%r76, %r75, %r74;
	st.global.u32 	[%rd18+16], %r76;
	ld.global.nc.u32 	%r77, [%rd19+16];
	add.s32 	%r78, %r77, %r76;
	st.global.u32 	[%rd18+20], %r78;
	ld.global.nc.u32 	%r79, [%rd19+20];
	add.s32 	%r80, %r79, %r78;
	st.global.u32 	[%rd18+24], %r80;
	ld.global.nc.u32 	%r81, [%rd19+24];
	add.s32 	%r82, %r81, %r80;
	st.global.u32 	[%rd18+28], %r82;
	ld.global.nc.u32 	%r83, [%rd19+28];
	add.s32 	%r106, %r83, %r82;
	add.s32 	%r99, %r99, 8;
$L__BB1_8:
	setp.eq.s32 	%p7, %r11, 0;
	@%p7 bra 	$L__BB1_14;
	and.b32  	%r17, %r29, 3;
	setp.lt.u32 	%p8, %r11, 4;
	@%p8 bra 	$L__BB1_11;
	mul.wide.u32 	%rd20, %r99, 4;
	add.s64 	%rd21, %rd2, %rd20;
	st.global.u32 	[%rd21], %r106;
	add.s64 	%rd22, %rd1, %rd20;
	ld.global.nc.u32 	%r85, [%rd22];
	add.s32 	%r86, %r85, %r106;
	st.global.u32 	[%rd21+4], %r86;
	ld.global.nc.u32 	%r87, [%rd22+4];
	add.s32 	%r88, %r87, %r86;
	st.global.u32 	[%rd21+8], %r88;
	ld.global.nc.u32 	%r89, [%rd22+8];
	add.s32 	%r90, %r89, %r88;
	st.global.u32 	[%rd21+12], %r90;
	ld.global.nc.u32 	%r91, [%rd22+12];
	add.s32 	%r106, %r91, %r90;
	add.s32 	%r99, %r99, 4;
$L__BB1_11:
	setp.eq.s32 	%p9, %r17, 0;
	@%p9 bra 	$L__BB1_14;
	mul.wide.u32 	%rd23, %r99, 4;
	add.s64 	%rd29, %rd1, %rd23;
	add.s64 	%rd28, %rd2, %rd23;
	neg.s32 	%r104, %r17;
$L__BB1_13:
	.pragma "nounroll";
	st.global.u32 	[%rd28], %r106;
	ld.global.nc.u32 	%r92, [%rd29];
	add.s32 	%r106, %r92, %r106;
	add.s64 	%rd29, %rd29, 4;
	add.s64 	%rd28, %rd28, 4;
	add.s32 	%r104, %r104, 1;
	setp.ne.s32 	%p10, %r104, 0;
	@%p10 bra 	$L__BB1_13;
$L__BB1_14:
	mul.wide.s32 	%rd24, %r29, 4;
	add.s64 	%rd25, %rd2, %rd24;
	st.global.u32 	[%rd25], %r106;
$L__BB1_15:
	ret;

}
	// .globl	_ZN8pygpukit3moe28build_permute_indices_kernelEPKiS2_PiS3_iii
.visible .entry _ZN8pygpukit3moe28build_permute_indices_kernelEPKiS2_PiS3_iii(
	.param .u64 .ptr .align 1 _ZN8pygpukit3moe28build_permute_indices_kernelEPKiS2_PiS3_iii_param_0,
	.param .u64 .ptr .align 1 _ZN8pygpukit3moe28build_permute_indices_kernelEPKiS2_PiS3_iii_param_1,
	.param .u64 .ptr .align 1 _ZN8pygpukit3moe28build_permute_indices_kernelEPKiS2_PiS3_iii_param_2,
	.param .u64 .ptr .align 1 _ZN8pygpukit3moe28build_permute_indices_kernelEPKiS2_PiS3_iii_param_3,
	.param .u32 _ZN8pygpukit3moe28build_permute_indices_kernelEPKiS2_PiS3_iii_param_4,
	.param .u32 _ZN8pygpukit3moe28build_permute_indices_kernelEPKiS2_PiS3_iii_param_5,
	.param .u32 _ZN8pygpukit3moe28build_permute_indices_kernelEPKiS2_PiS3_iii_param_6
)
{
	.reg .pred 	%p<5>;
	.reg .b32 	%r<13>;
	.reg .b64 	%rd<16>;

	ld.param.u64 	%rd1, [_ZN8pygpukit3moe28build_permute_indices_kernelEPKiS2_PiS3_iii_param_0];
	ld.param.u64 	%rd2, [_ZN8pygpukit3moe28build_permute_indices_kernelEPKiS2_PiS3_iii_param_1];
	ld.param.u64 	%rd3, [_ZN8pygpukit3moe28build_permute_indices_kernelEPKiS2_PiS3_iii_param_2];
	ld.param.u64 	%rd4, [_ZN8pygpukit3moe28build_permute_indices_kernelEPKiS2_PiS3_iii_param_3];
	ld.param.u32 	%r4, [_ZN8pygpukit3moe28build_permute_indices_kernelEPKiS2_PiS3_iii_param_4];
	ld.param.u32 	%r3, [_ZN8pygpukit3moe28build_permute_indices_kernelEPKiS2_PiS3_iii_param_5];
	ld.param.u32 	%r5, [_ZN8pygpukit3moe28build_permute_indices_kernelEPKiS2_PiS3_iii_param_6];
	mov.u32 	%r6, %ctaid.x;
	mov.u32 	%r7, %ntid.x;
	mov.u32 	%r8, %tid.x;
	mad.lo.s32 	%r1, %r6, %r7, %r8;
	mul.lo.s32 	%r9, %r5, %r4;
	setp.ge.s32 	%p1, %r1, %r9;
	@%p1 bra 	$L__BB2_3;
	cvta.to.global.u64 	%rd5, %rd1;
	mul.wide.s32 	%rd6, %r1, 4;
	add.s64 	%rd7, %rd5, %rd6;
	ld.global.nc.u32 	%r2, [%rd7];
	setp.lt.s32 	%p2, %r2, 0;
	setp.ge.s32 	%p3, %r2, %r3;
	or.pred  	%p4, %p2, %p3;
	@%p4 bra 	$L__BB2_3;
	cvta.to.global.u64 	%rd8, %rd4;
	mul.wide.u32 	%rd9, %r2, 4;
	add.s64 	%rd10, %rd8, %rd9;
	atom.global.add.u32 	%r10, [%rd10], 1;
	cvta.to.global.u64 	%rd11, %rd2;
	add.s64 	%rd12, %rd11, %rd9;
	ld.global.nc.u32 	%r11, [%rd12];
	add.s32 	%r12, %r11, %r10;
	cvta.to.global.u64 	%rd13, %rd3;
	mul.wide.s32 	%rd14, %r12, 4;
	add.s64 	%rd15, %rd13, %rd14;
	st.global.u32 	[%rd15], %r1;
$L__BB2_3:
	ret;

}
	// .globl	_ZN8pygpukit3moe36gather_hidden_states_f32_vec4_kernelEPKfPKiPfiii
.visible .entry _ZN8pygpukit3moe36gather_hidden_states_f32_vec4_kernelEPKfPKiPfiii(
	.param .u64 .ptr .align 1 _ZN8pygpukit3moe36gather_hidden_states_f32_vec4_kernelEPKfPKiPfiii_param_0,
	.param .u64 .ptr .align 1 _ZN8pygpukit3moe36gather_hidden_states_f32_vec4_kernelEPKfPKiPfiii_param_1,
	.param .u64 .ptr .align 1 _ZN8pygpukit3moe36gather_hidden_states_f32_vec4_kernelEPKfPKiPfiii_param_2,
	.param .u32 _ZN8pygpukit3moe36gather_hidden_states_f32_vec4_kernelEPKfPKiPfiii_param_3,
	.param .u32 _ZN8pygpukit3moe36gather_hidden_states_f32_vec4_kernelEPKfPKiPfiii_param_4,
	.param .u32 _ZN8pygpukit3moe36gather_hidden_states_f32_vec4_kernelEPKfPKiPfiii_param_5
)
{
	.reg .pred 	%p<10>;
	.reg .b32 	%r<59>;
	.reg .b32 	%f<22>;
	.reg .b64 	%rd<35>;

	ld.param.u64 	%rd7, [_ZN8pygpukit3moe36gather_hidden_states_f32_vec4_kernelEPKfPKiPfiii_param_0];
	ld.param.u64 	%rd8, [_ZN8pygpukit3moe36gather_hidden_states_f32_vec4_kernelEPKfPKiPfiii_param_1];
	ld.param.u64 	%rd9, [_ZN8pygpukit3moe36gather_hidden_states_f32_vec4_kernelEPKfPKiPfiii_param_2];
	ld.param.u32 	%r29, [_ZN8pygpukit3moe36gather_hidden_states_f32_vec4_kernelEPKfPKiPfiii_param_3];
	ld.param.u32 	%r27, [_ZN8pygpukit3moe36gather_hidden_states_f32_vec4_kernelEPKfPKiPfiii_param_4];
	ld.param.u32 	%r28, [_ZN8pygpukit3moe36gather_hidden_states_f32_vec4_kernelEPKfPKiPfiii_param_5];
	mov.u32 	%r1, %ctaid.x;
	mul.lo.s32 	%r30, %r28, %r29;
	setp.ge.s32 	%p1, %r1, %r30;
	@%p1 bra 	$L__BB3_11;
	cvta.to.global.u64 	%rd10, %rd7;
	cvta.to.global.u64 	%rd11, %rd9;
	cvta.to.global.u64 	%rd12, %rd8;
	mul.wide.u32 	%rd13, %r1, 4;
	add.s64 	%rd14, %rd12, %rd13;
	ld.global.nc.u32 	%r31, [%rd14];
	div.s32 	%r32, %r31, %r28;
	mul.lo.s32 	%r33, %r32, %r27;
	mul.wide.s32 	%rd15, %r33, 4;
	add.s64 	%rd1, %rd10, %rd15;
	mul.lo.s32 	%r34, %r27, %r1;
	mul.wide.s32 	%rd16, %r34, 4;
	add.s64 	%rd2, %rd11, %rd16;
	shr.s32 	%r35, %r27, 31;
	shr.u32 	%r36, %r35, 30;
	add.s32 	%r37, %r27, %r36;
	shr.s32 	%r2, %r37, 2;
	mov.u32 	%r3, %tid.x;
	setp.ge.s32 	%p2, %r3, %r2;
	@%p2 bra 	$L__BB3_8;
	mov.u32 	%r4, %ntid.x;
	add.s32 	%r38, %r3, %r4;
	max.u32 	%r39, %r2, %r38;
	setp.lt.u32 	%p3, %r38, %r2;
	selp.u32 	%r40, 1, 0, %p3;
	add.s32 	%r41, %r38, %r40;
	sub.s32 	%r42, %r39, %r41;
	div.u32 	%r43, %r42, %r4;
	add.s32 	%r5, %r43, %r40;
	and.b32  	%r44, %r5, 3;
	setp.eq.s32 	%p4, %r44, 3;
	mov.u32 	%r57, %r3;
	@%p4 bra 	$L__BB3_5;
	add.s32 	%r45, %r5, 1;
	and.b32  	%r46, %r45, 3;
	mul.wide.u32 	%rd34, %r3, 16;
	mul.wide.u32 	%rd4, %r4, 16;
	neg.s32 	%r52, %r46;
	mad.lo.s32 	%r57, %r4, %r46, %r3;
$L__BB3_4:
	.pragma "nounroll";
	add.s64 	%rd17, %rd2, %rd34;
	add.s64 	%rd18, %rd1, %rd34;
	ld.global.nc.v4.f32 	{%f1, %f2, %f3, %f4}, [%rd18];
	st.global.v4.f32 	[%rd17], {%f1, %f2, %f3, %f4};
	add.s64 	%rd34, %rd34, %rd4;
	add.s32 	%r52, %r52, 1;
	setp.ne.s32 	%p5, %r52, 0;
	@%p5 bra 	$L__BB3_4;
$L__BB3_5:
	setp.lt.u32 	%p6, %r5, 3;
	@%p6 bra 	$L__BB3_8;
	shl.b32 	%r47, %r4, 1;
	add.s32 	%r56, %r57, %r47;
	shl.b32 	%r12, %r4, 2;
	mad.lo.s32 	%r55, %r4, 3, %r57;
	add.s32 	%r54, %r4, %r57;
$L__BB3_7:
	mul.wide.u32 	%rd19, %r57, 16;
	add.s64 	%rd20, %rd2, %rd19;
	add.s64 	%rd21, %rd1, %rd19;
	ld.global.nc.v4.f32 	{%f5, %f6, %f7, %f8}, [%rd21];
	st.global.v4.f32 	[%rd20], {%f5, %f6, %f7, %f8};
	add.s32 	%r48, %r57, %r4;
	mul.wide.u32 	%rd22, %r54, 16;
	add.s64 	%rd23, %rd2, %rd22;
	add.s64 	%rd24, %rd1, %rd22;
	ld.global.nc.v4.f32 	{%f9, %f10, %f11, %f12}, [%rd24];
	st.global.v4.f32 	[%rd23], {%f9, %f10, %f11, %f12};
	add.s32 	%r49, %r48, %r4;
	mul.wide.u32 	%rd25, %r56, 16;
	add.s64 	%rd26, %rd2, %rd25;
	add.s64 	%rd27, %rd1, %rd25;
	ld.global.nc.v4.f32 	{%f13, %f14, %f15, %f16}, [%rd27];
	st.global.v4.f32 	[%rd26], {%f13, %f14, %f15, %f16};
	add.s32 	%r50, %r49, %r4;
	mul.wide.u32 	%rd28, %r55, 16;
	add.s64 	%rd29, %rd2, %rd28;
	add.s64 	%rd30, %rd1, %rd28;
	ld.global.nc.v4.f32 	{%f17, %f18, %f19, %f20}, [%rd30];
	st.global.v4.f32 	[%rd29], {%f17, %f18, %f19, %f20};
	add.s32 	%r57, %r50, %r4;
	add.s32 	%r56, %r56, %r12;
	add.s32 	%r55, %r55, %r12;
	add.s32 	%r54, %r54, %r12;
	setp.lt.s32 	%p7, %r57, %r2;
	@%p7 bra 	$L__BB3_7;
$L__BB3_8:
	shl.b32 	%r51, %r2, 2;
	add.s32 	%r58, %r51, %r3;
	setp.ge.s32 	%p8, %r58, %r27;
	@%p8 bra 	$L__BB3_11;
	mov.u32 	%r24, %ntid.x;
$L__BB3_10:
	mul.wide.s32 	%rd31, %r58, 4;
	add.s64 	%rd32, %rd1, %rd31;
	ld.global.nc.f32 	%f21, [%rd32];
	add.s64 	%rd33, %rd2, %rd31;
	st.global.f32 	[%rd33], %f21;
	add.s32 	%r58, %r58, %r24;
	setp.lt.s32 	%p9, %r58, %r27;
	@%p9 bra 	$L__BB3_10;
$L__BB3_11:
	ret;

}
	// .globl	_ZN8pygpukit3moe37gather_hidden_states_bf16_vec2_kernelEPK13__nv_bfloat16PKiPS1_iii
.visible .entry _ZN8pygpukit3moe37gather_hidden_states_bf16_vec2_kernelEPK13__nv_bfloat16PKiPS1_iii(
	.param .u64 .ptr .align 1 _ZN8pygpukit3moe37gather_hidden_states_bf16_vec2_kernelEPK13__nv_bfloat16PKiPS1_iii_param_0,
	.param .u64 .ptr .align 1 _ZN8pygpukit3moe37gather_hidden_states_bf16_vec2_kernelEPK13__nv_bfloat16PKiPS1_iii_param_1,
	.param .u64 .ptr .align 1 _ZN8pygpukit3moe37gather_hidden_states_bf16_vec2_kernelEPK13__nv_bfloat16PKiPS1_iii_param_2,
	.param .u32 _ZN8pygpukit3moe37gather_hidden_states_bf16_vec2_kernelEPK13__nv_bfloat16PKiPS1_iii_param_3,
	.param .u32 _ZN8pygpukit3moe37gather_hidden_states_bf16_vec2_kernelEPK13__nv_bfloat16PKiPS1_iii_param_4,
	.param .u32 _ZN8pygpukit3moe37gather_hidden_states_bf16_vec2_kernelEPK13__nv_bfloat16PKiPS1_iii_param_5
)
{
	.reg .pred 	%p<12>;
	.reg .b16 	%rs<2>;
	.reg .b32 	%r<58>;
	.reg .b64 	%rd<36>;

	ld.param.u64 	%rd7, [_ZN8pygpukit3moe37gather_hidden_states_bf16_vec2_kernelEPK13__nv_bfloat16PKiPS1_iii_param_0];
	ld.param.u64 	%rd8, [_ZN8pygpukit3moe37gather_hidden_states_bf16_vec2_kernelEPK13__nv_bfloat16PKiPS1_iii_param_1];
	ld.param.u64 	%rd9, [_ZN8pygpukit3moe37gather_hidden_states_bf16_vec2_kernelEPK13__nv_bfloat16PKiPS1_iii_param_2];
	ld.param.u32 	%r25, [_ZN8pygpukit3moe37gather_hidden_states_bf16_vec2_kernelEPK13__nv_bfloat16PKiPS1_iii_param_3];
	ld.param.u32 	%r23, [_ZN8pygpukit3moe37gather_hidden_states_bf16_vec2_kernelEPK13__nv_bfloat16PKiPS1_iii_param_4];
	ld.param.u32 	%r24, [_ZN8pygpukit3moe37gather_hidden_states_bf16_vec2_kernelEPK13__nv_bfloat16PKiPS1_iii_param_5];
	mov.u32 	%r1, %ctaid.x;
	mul.lo.s32 	%r26, %r24, %r25;
	setp.ge.s32 	%p1, %r1, %r26;
	@%p1 bra 	$L__BB4_10;
	cvta.to.global.u64 	%rd10, %rd7;
	cvta.to.global.u64 	%rd11, %rd9;
	cvta.to.global.u64 	%rd12, %rd8;
	mul.wide.u32 	%rd13, %r1, 4;
	add.s64 	%rd14, %rd12, %rd13;
	ld.global.nc.u32 	%r27, [%rd14];
	div.s32 	%r28, %r27, %r24;
	mul.lo.s32 	%r29, %r28, %r23;
	mul.wide.s32 	%rd15, %r29, 2;
	add.s64 	%rd1, %rd10, %rd15;
	mul.lo.s32 	%r30, %r23, %r1;
	mul.wide.s32 	%rd16, %r30, 2;
	add.s64 	%rd2, %rd11, %rd16;
	shr.u32 	%r31, %r23, 31;
	add.s32 	%r32, %r23, %r31;
	shr.s32 	%r2, %r32, 1;
	mov.u32 	%r3, %tid.x;
	setp.ge.s32 	%p2, %r3, %r2;
	@%p2 bra 	$L__BB4_8;
	mov.u32 	%r4, %ntid.x;
	add.s32 	%r33, %r3, %r4;
	max.u32 	%r34, %r2, %r33;
	setp.lt.u32 	%p3, %r33, %r2;
	selp.u32 	%r35, 1, 0, %p3;
	add.s32 	%r36, %r33, %r35;
	sub.s32 	%r37, %r34, %r36;
	div.u32 	%r38, %r37, %r4;
	add.s32 	%r5, %r38, %r35;
	and.b32  	%r39, %r5, 3;
	setp.eq.s32 	%p4, %r39, 3;
	mov.u32 	%r57, %r3;
	@%p4 bra 	$L__BB4_5;
	add.s32 	%r40, %r5, 1;
	and.b32  	%r41, %r40, 3;
	mul.wide.u32 	%rd35, %r3, 4;
	mul.wide.u32 	%rd4, %r4, 4;
	neg.s32 	%r52, %r41;
	mad.lo.s32 	%r57, %r4, %r41, %r3;
$L__BB4_4:
	.pragma "nounroll";
	add.s64 	%rd17, %rd2, %rd35;
	add.s64 	%rd18, %rd1, %rd35;
	ld.global.nc.u32 	%r42, [%rd18];
	st.global.u32 	[%rd17], %r42;
	add.s64 	%rd35, %rd35, %rd4;
	add.s32 	%r52, %r52, 1;
	setp.ne.s32 	%p5, %r52, 0;
	@%p5 bra 	$L__BB4_4;
$L__BB4_5:
	setp.lt.u32 	%p6, %r5, 3;
	@%p6 bra 	$L__BB4_8;
	shl.b32 	%r43, %r4, 1;
	add.s32 	%r56, %r57, %r43;
	shl.b32 	%r12, %r4, 2;
	mad.lo.s32 	%r55, %r4, 3, %r57;
	add.s32 	%r54, %r4, %r57;
$L__BB4_7:
	mul.wide.u32 	%rd19, %r57, 4;
	add.s64 	%rd20, %rd2, %rd19;
	add.s64 	%rd21, %rd1, %rd19;
	ld.global.nc.u32 	%r44, [%rd21];
	st.global.u32 	[%rd20], %r44;
	add.s32 	%r45, %r57, %r4;
	mul.wide.u32 	%rd22, %r54, 4;
	add.s64 	%rd23, %rd2, %rd22;
	add.s64 	%rd24, %rd1, %rd22;
	ld.global.nc.u32 	%r46, [%rd24];
	st.global.u32 	[%rd23], %r46;
	add.s32 	%r47, %r45, %r4;
	mul.wide.u32 	%rd25, %r56, 4;
	add.s64 	%rd26, %rd2, %rd25;
	add.s64 	%rd27, %rd1, %rd25;
	ld.global.nc.u32 	%r48, [%rd27];
	st.global.u32 	[%rd26], %r48;
	add.s32 	%r49, %r47, %r4;
	mul.wide.u32 	%rd28, %r55, 4;
	add.s64 	%rd29, %rd2, %rd28;
	add.s64 	%rd30, %rd1, %rd28;
	ld.global.nc.u32 	%r50, [%rd30];
	st.global.u32 	[%rd29], %r50;
	add.s32 	%r57, %r49, %r4;
	add.s32 	%r56, %r56, %r12;
	add.s32 	%r55, %r55, %r12;
	add.s32 	%r54, %r54, %r12;
	setp.lt.s32 	%p7, %r57, %r2;
	@%p7 bra 	$L__BB4_7;
$L__BB4_8:
	and.b32  	%r51, %r23, 1;
	setp.eq.b32 	%p8, %r51, 1;
	not.pred 	%p9, %p8;
	setp.ne.s32 	%p10, %r3, 0;
	or.pred  	%p11, %p10, %p9;
	@%p11 bra 	$L__BB4_10;
	mul.wide.s32 	%rd31, %r23, 2;
	add.s64 	%rd32, %rd31, -2;
	add.s64 	%rd33, %rd2, %rd32;
	add.s64 	%rd34, %rd1, %rd32;
	ld.global.nc.u16 	%rs1, [%rd34];
	st.global.u16 	[%rd33], %rs1;
$L__BB4_10:
	ret;

}
	// .globl	_ZN8pygpukit3moe25build_reverse_perm_kernelEPKiPii
.visible .entry _ZN8pygpukit3moe25build_reverse_perm_kernelEPKiPii(
	.param .u64 .ptr .align 1 _ZN8pygpukit3moe25build_reverse_perm_kernelEPKiPii_param_0,
	.param .u64 .ptr .align 1 _ZN8pygpukit3moe25build_reverse_perm_kernelEPKiPii_param_1,
	.param .u32 _ZN8pygpukit3moe25build_reverse_perm_kernelEPKiPii_param_2
)
{
	.reg .pred 	%p<2>;
	.reg .b32 	%r<7>;
	.reg .b64 	%rd<9>;

	ld.param.u64 	%rd1, [_ZN8pygpukit3moe25build_reverse_perm_kernelEPKiPii_param_0];
	ld.param.u64 	%rd2, [_ZN8pygpukit3moe25build_reverse_perm_kernelEPKiPii_param_1];
	ld.param.u32 	%r2, [_ZN8pygpukit3moe25build_reverse_perm_kernelEPKiPii_param_2];
	mov.u32 	%r3, %ctaid.x;
	mov.u32 	%r4, %ntid.x;
	mov.u32 	%r5, %tid.x;
	mad.lo.s32 	%r1, %r3, %r4, %r5;
	setp.ge.s32 	%p1, %r1, %r2;
	@%p1 bra 	$L__BB5_2;
	cvta.to.global.u64 	%rd3, %rd1;
	cvta.to.global.u64 	%rd4, %rd2;
	mul.wide.s32 	%rd5, %r1, 4;
	add.s64 	%rd6, %rd3, %rd5;
	ld.global.nc.u32 	%r6, [%rd6];
	mul.wide.s32 	%rd7, %r6, 4;
	add.s64 	%rd8, %rd4, %rd7;
	st.global.u32 	[%rd8], %r1;
$L__BB5_2:
	ret;

}


// ===== COMPILED SASS (sm_100) =====

	.target	sm_100

	.elftype	@"ET_EXEC"


//--------------------- .note.nv.tkinfo           --------------------------
	.section	.note.nv.tkinfo,"",@"SHT_NOTE"
	.sectionflags	@"SHF_NOTE_NV_TKINFO"
	.tkinfo
        /*0018*/ 	.word	0x00000002
        /*0030*/ 	.string	""
        /*0030*/ 	.string	"ptxas"
        /*0030*/ 	.string	"Cuda compilation tools, release 13.0, V13.0.88"
        /*0030*/ 	.string	"Build cuda_13.0.r13.0/compiler.36424714_0"
        /*0030*/ 	.string	"-arch sm_100 -m 64 "



//--------------------- .note.nv.cuinfo           --------------------------
	.section	.note.nv.cuinfo,"",@"SHT_NOTE"
	.sectionflags	@"SHF_NOTE_NV_CUINFO"
        /*0018*/ 	.short	0x0002
        /*001a*/ 	.short	0x0064
        /*001c*/ 	.short	0x0082
	.zero		2


//--------------------- .nv.info                  --------------------------
	.section	.nv.info,"",@"SHT_CUDA_INFO"
	.align	4


	//----- nvinfo : EIATTR_REGCOUNT
	.align		4
        /*0000*/ 	.byte	0x04, 0x2f
        /*0002*/ 	.short	(.L_1 - .L_0)
	.align		4
.L_0:
        /*0004*/ 	.word	index@(_ZN8pygpukit3moe30count_tokens_per_expert_kernelEPKiPiiii)
        /*0008*/ 	.word	0x0000000a


	//----- nvinfo : EIATTR_FRAME_SIZE
	.align		4
.L_1:
        /*000c*/ 	.byte	0x04, 0x11
        /*000e*/ 	.short	(.L_3 - .L_2)
	.align		4
.L_2:
        /*0010*/ 	.word	index@(_ZN8pygpukit3moe30count_tokens_per_expert_kernelEPKiPiiii)
        /*0014*/ 	.word	0x00000000


	//----- nvinfo : EIATTR_REGCOUNT
	.align		4
.L_3:
        /*0018*/ 	.byte	0x04, 0x2f
        /*001a*/ 	.short	(.L_5 - .L_4)
	.align		4
.L_4:
        /*001c*/ 	.word	index@(_ZN8pygpukit3moe29compute_expert_offsets_kernelEPKiPii)
        /*0020*/ 	.word	0x00000020


	//----- nvinfo : EIATTR_FRAME_SIZE
	.align		4
.L_5:
        /*0024*/ 	.byte	0x04, 0x11
        /*0026*/ 	.short	(.L_7 - .L_6)
	.align		4
.L_6:
        /*0028*/ 	.word	index@(_ZN8pygpukit3moe29compute_expert_offsets_kernelEPKiPii)
        /*002c*/ 	.word	0x00000000


	//----- nvinfo : EIATTR_REGCOUNT
	.align		4
.L_7:
        /*0030*/ 	.byte	0x04, 0x2f
        /*0032*/ 	.short	(.L_9 - .L_8)
	.align		4
.L_8:
        /*0034*/ 	.word	index@(_ZN8pygpukit3moe28build_permute_indices_kernelEPKiS2_PiS3_iii)
        /*0038*/ 	.word	0x00000010


	//----- nvinfo : EIATTR_FRAME_SIZE
	.align		4
.L_9:
        /*003c*/ 	.byte	0x04, 0x11
        /*003e*/ 	.short	(.L_11 - .L_10)
	.align		4
.L_10:
        /*0040*/ 	.word	index@(_ZN8pygpukit3moe28build_permute_indices_kernelEPKiS2_PiS3_iii)
        /*0044*/ 	.word	0x00000000


	//----- nvinfo : EIATTR_REGCOUNT
	.align		4
.L_11:
        /*0048*/ 	.byte	0x04, 0x2f
        /*004a*/ 	.short	(.L_13 - .L_12)
	.align		4
.L_12:
        /*004c*/ 	.word	index@(_ZN8pygpukit3moe36gather_hidden_states_f32_vec4_kernelEPKfPKiPfiii)
        /*0050*/ 	.word	0x00000020


	//----- nvinfo : EIATTR_FRAME_SIZE
	.align		4
.L_13:
        /*0054*/ 	.byte	0x04, 0x11
        /*0056*/ 	.short	(.L_15 - .L_14)
	.align		4
.L_14:
        /*0058*/ 	.word	index@(_ZN8pygpukit3moe36gather_hidden_states_f32_vec4_kernelEPKfPKiPfiii)
        /*005c*/ 	.word	0x00000000


	//----- nvinfo : EIATTR_REGCOUNT
	.align		4
.L_15:
        /*0060*/ 	.byte	0x04, 0x2f
        /*0062*/ 	.short	(.L_17 - .L_16)
	.align		4
.L_16:
        /*0064*/ 	.word	index@(_ZN8pygpukit3moe37gather_hidden_states_bf16_vec2_kernelEPK13__nv_bfloat16PKiPS1_iii)
        /*0068*/ 	.word	0x00000020


	//----- nvinfo : EIATTR_FRAME_SIZE
	.align		4
.L_17:
        /*006c*/ 	.byte	0x04, 0x11
        /*006e*/ 	.short	(.L_19 - .L_18)
	.align		4
.L_18:
        /*0070*/ 	.word	index@(_ZN8pygpukit3moe37gather_hidden_states_bf16_vec2_kernelEPK13__nv_bfloat16PKiPS1_iii)
        /*0074*/ 	.word	0x00000000


	//----- nvinfo : EIATTR_REGCOUNT
	.align		4
.L_19:
        /*0078*/ 	.byte	0x04, 0x2f
        /*007a*/ 	.short	(.L_21 - .L_20)
	.align		4
.L_20:
        /*007c*/ 	.word	index@(_ZN8pygpukit3moe25build_reverse_perm_kernelEPKiPii)
        /*0080*/ 	.word	0x0000000a


	//----- nvinfo : EIATTR_FRAME_SIZE
	.align		4
.L_21:
        /*0084*/ 	.byte	0x04, 0x11
        /*0086*/ 	.short	(.L_23 - .L_22)
	.align		4
.L_22:
        /*0088*/ 	.word	index@(_ZN8pygpukit3moe25build_reverse_perm_kernelEPKiPii)
        /*008c*/ 	.word	0x00000000


	//----- nvinfo : EIATTR_MIN_STACK_SIZE
	.align		4
.L_23:
        /*0090*/ 	.byte	0x04, 0x12
        /*0092*/ 	.short	(.L_25 - .L_24)
	.align		4
.L_24:
        /*0094*/ 	.word	index@(_ZN8pygpukit3moe25build_reverse_perm_kernelEPKiPii)
        /*0098*/ 	.word	0x00000000


	//----- nvinfo : EIATTR_MIN_STACK_SIZE
	.align		4
.L_25:
        /*009c*/ 	.byte	0x04, 0x12
        /*009e*/ 	.short	(.L_27 - .L_26)
	.align		4
.L_26:
        /*00a0*/ 	.word	index@(_ZN8pygpukit3moe37gather_hidden_states_bf16_vec2_kernelEPK13__nv_bfloat16PKiPS1_iii)
        /*00a4*/ 	.word	0x00000000


	//----- nvinfo : EIATTR_MIN_STACK_SIZE
	.align		4
.L_27:
        /*00a8*/ 	.byte	0x04, 0x12
        /*00aa*/ 	.short	(.L_29 - .L_28)
	.align		4
.L_28:
        /*00ac*/ 	.word	index@(_ZN8pygpukit3moe36gather_hidden_states_f32_vec4_kernelEPKfPKiPfiii)
        /*00b0*/ 	.word	0x00000000


	//----- nvinfo : EIATTR_MIN_STACK_SIZE
	.align		4
.L_29:
        /*00b4*/ 	.byte	0x04, 0x12
        /*00b6*/ 	.short	(.L_31 - .L_30)
	.align		4
.L_30:
        /*00b8*/ 	.word	index@(_ZN8pygpukit3moe28build_permute_indices_kernelEPKiS2_PiS3_iii)
        /*00bc*/ 	.word	0x00000000


	//----- nvinfo : EIATTR_MIN_STACK_SIZE
	.align		4
.L_31:
        /*00c0*/ 	.byte	0x04, 0x12
        /*00c2*/ 	.short	(.L_33 - .L_32)
	.align		4
.L_32:
        /*00c4*/ 	.word	index@(_ZN8pygpukit3moe29compute_expert_offsets_kernelEPKiPii)
        /*00c8*/ 	.word	0x00000000


	//----- nvinfo : EIATTR_MIN_STACK_SIZE
	.align		4
.L_33:
        /*00cc*/ 	.byte	0x04, 0x12
        /*00ce*/ 	.short	(.L_35 - .L_34)
	.align		4
.L_34:
        /*00d0*/ 	.word	index@(_ZN8pygpukit3moe30count_tokens_per_expert_kernelEPKiPiiii)
        /*00d4*/ 	.word	0x00000000
.L_35:


//--------------------- .nv.compat                --------------------------
	.section	.nv.compat,"",@"SHT_CUDA_COMPAT_INFO"
	.align	4
        /*0000*/ 	.byte	0x02, 0x09, 0x00, 0x00, 0x02, 0x02, 0x01, 0x00, 0x02, 0x05, 0x05, 0x00, 0x03, 0x07, 0x01, 0x01
        /*0010*/ 	.byte	0x02, 0x03, 0x00, 0x00, 0x02, 0x06, 0x01, 0x00, 0x04, 0x0b, 0x08, 0x00, 0x09, 0x00, 0x00, 0x00
        /*0020*/ 	.byte	0x00, 0x00, 0x00, 0x00


//--------------------- .nv.info._ZN8pygpukit3moe25build_reverse_perm_kernelEPKiPii --------------------------
	.section	.nv.info._ZN8pygpukit3moe25build_reverse_perm_kernelEPKiPii,"",@"SHT_CUDA_INFO"
	.sectionflags	@""
	.align	4


	//----- nvinfo : EIATTR_CUDA_API_VERSION
	.align		4
        /*0000*/ 	.byte	0x04, 0x37
        /*0002*/ 	.short	(.L_37 - .L_36)
.L_36:
        /*0004*/ 	.word	0x00000082


	//----- nvinfo : EIATTR_KPARAM_INFO
	.align		4
.L_37:
        /*0008*/ 	.byte	0x04, 0x17
        /*000a*/ 	.short	(.L_39 - .L_38)
.L_38:
        /*000c*/ 	.word	0x00000000
        /*0010*/ 	.short	0x0002
        /*0012*/ 	.short	0x0010
        /*0014*/ 	.byte	0x00, 0xf0, 0x11, 0x00


	//----- nvinfo : EIATTR_KPARAM_INFO
	.align		4
.L_39:
        /*0018*/ 	.byte	0x04, 0x17
        /*001a*/ 	.short	(.L_41 - .L_40)
.L_40:
        /*001c*/ 	.word	0x00000000
        /*0020*/ 	.short	0x0001
        /*0022*/ 	.short	0x0008
        /*0024*/ 	.byte	0x00, 0xf5, 0x21, 0x00


	//----- nvinfo : EIATTR_KPARAM_INFO
	.align		4
.L_41:
        /*0028*/ 	.byte	0x04, 0x17
        /*002a*/ 	.short	(.L_43 - .L_42)
.L_42:
        /*002c*/ 	.word	0x00000000
        /*0030*/ 	.short	0x0000
        /*0032*/ 	.short	0x0000
        /*0034*/ 	.byte	0x00, 0xf5, 0x21, 0x00


	//----- nvinfo : EIATTR_SPARSE_MMA_MASK
	.align		4
.L_43:
        /*0038*/ 	.byte	0x03, 0x50
        /*003a*/ 	.short	0x0000


	//----- nvinfo : EIATTR_MAXREG_COUNT
	.align		4
        /*003c*/ 	.byte	0x03, 0x1b
        /*003e*/ 	.short	0x00ff


	//----- nvinfo : EIATTR_MERCURY_ISA_VERSION
	.align		4
        /*0040*/ 	.byte	0x03, 0x5f
        /*0042*/ 	.short	0x0101


	//----- nvinfo : EIATTR_VRC_CTA_INIT_COUNT
	.align		4
        /*0044*/ 	.byte	0x02, 0x4a
	.zero		1
	.zero		1


	//----- nvinfo : EIATTR_EXIT_INSTR_OFFSETS
	.align		4
        /*0048*/ 	.byte	0x04, 0x1c
        /*004a*/ 	.short	(.L_45 - .L_44)


	//   ....[0]....
.L_44:
        /*004c*/ 	.word	0x00000070


	//   ....[1]....
        /*0050*/ 	.word	0x000000f0


	//----- nvinfo : EIATTR_CBANK_PARAM_SIZE
	.align		4
.L_45:
        /*0054*/ 	.byte	0x03, 0x19
        /*0056*/ 	.short	0x0014


	//----- nvinfo : EIATTR_PARAM_CBANK
	.align		4
        /*0058*/ 	.byte	0x04, 0x0a
        /*005a*/ 	.short	(.L_47 - .L_46)
	.align		4
.L_46:
        /*005c*/ 	.word	index@(.nv.constant0._ZN8pygpukit3moe25build_reverse_perm_kernelEPKiPii)
        /*0060*/ 	.short	0x0380
        /*0062*/ 	.short	0x0014


	//----- nvinfo : EIATTR_SW_WAR
	.align		4
.L_47:
        /*0064*/ 	.byte	0x04, 0x36
        /*0066*/ 	.short	(.L_49 - .L_48)
.L_48:
        /*0068*/ 	.word	0x00000008
.L_49:


//--------------------- .nv.info._ZN8pygpukit3moe37gather_hidden_states_bf16_vec2_kernelEPK13__nv_bfloat16PKiPS1_iii --------------------------
	.section	.nv.info._ZN8pygpukit3moe37gather_hidden_states_bf16_vec2_kernelEPK13__nv_bfloat16PKiPS1_iii,"",@"SHT_CUDA_INFO"
	.sectionflags	@""
	.align	4


	//----- nvinfo : EIATTR_CUDA_API_VERSION
	.align		4
        /*0000*/ 	.byte	0x04, 0x37
        /*0002*/ 	.short	(.L_51 - .L_50)
.L_50:
        /*0004*/ 	.word	0x00000082


	//----- nvinfo : EIATTR_KPARAM_INFO
	.align		4
.L_51:
        /*0008*/ 	.byte	0x04, 0x17
        /*000a*/ 	.short	(.L_53 - .L_52)
.L_52:
        /*000c*/ 	.word	0x00000000
        /*0010*/ 	.short	0x0005
        /*0012*/ 	.short	0x0020
        /*0014*/ 	.byte	0x00, 0xf0, 0x11, 0x00


	//----- nvinfo : EIATTR_KPARAM_INFO
	.align		4
.L_53:
        /*0018*/ 	.byte	0x04, 0x17
        /*001a*/ 	.short	(.L_55 - .L_54)
.L_54:
        /*001c*/ 	.word	0x00000000
        /*0020*/ 	.short	0x0004
        /*0022*/ 	.short	0x001c
        /*0024*/ 	.byte	0x00, 0xf0, 0x11, 0x00


	//----- nvinfo : EIATTR_KPARAM_INFO
	.align		4
.L_55:
        /*0028*/ 	.byte	0x04, 0x17
        /*002a*/ 	.short	(.L_57 - .L_56)
.L_56:
        /*002c*/ 	.word	0x00000000
        /*0030*/ 	.short	0x0003
        /*0032*/ 	.short	0x0018
        /*0034*/ 	.byte	0x00, 0xf0, 0x11, 0x00


	//----- nvinfo : EIATTR_KPARAM_INFO
	.align		4
.L_57:
        /*0038*/ 	.byte	0x04, 0x17
        /*003a*/ 	.short	(.L_59 - .L_58)
.L_58:
        /*003c*/ 	.word	0x00000000
        /*0040*/ 	.short	0x0002
        /*0042*/ 	.short	0x0010
        /*0044*/ 	.byte	0x00, 0xf5, 0x21, 0x00


	//----- nvinfo : EIATTR_KPARAM_INFO
	.align		4
.L_59:
        /*0048*/ 	.byte	0x04, 0x17
        /*004a*/ 	.short	(.L_61 - .L_60)
.L_60:
        /*004c*/ 	.word	0x00000000
        /*0050*/ 	.short	0x0001
        /*0052*/ 	.short	0x0008
        /*0054*/ 	.byte	0x00, 0xf5, 0x21, 0x00


	//----- nvinfo : EIATTR_KPARAM_INFO
	.align		4
.L_61:
        /*0058*/ 	.byte	0x04, 0x17
        /*005a*/ 	.short	(.L_63 - .L_62)
.L_62:
        /*005c*/ 	.word	0x00000000
        /*0060*/ 	.short	0x0000
        /*0062*/ 	.short	0x0000
        /*0064*/ 	.byte	0x00, 0xf5, 0x21, 0x00


	//----- nvinfo : EIATTR_SPARSE_MMA_MASK
	.align		4
.L_63:
        /*0068*/ 	.byte	0x03, 0x50
        /*006a*/ 	.short	0x0000


	//----- nvinfo : EIATTR_MAXREG_COUNT
	.align		4
        /*006c*/ 	.byte	0x03, 0x1b
        /*006e*/ 	.short	0x00ff


	//----- nvinfo : EIATTR_MERCURY_ISA_VERSION
	.align		4
        /*0070*/ 	.byte	0x03, 0x5f
        /*0072*/ 	.short	0x0101


	//----- nvinfo : EIATTR_VRC_CTA_INIT_COUNT
	.align		4
        /*0074*/ 	.byte	0x02, 0x4a
	.zero		1
	.zero		1


	//----- nvinfo : EIATTR_EXIT_INSTR_OFFSETS
	.align		4
        /*0078*/ 	.byte	0x04, 0x1c
        /*007a*/ 	.short	(.L_65 - .L_64)


	//   ....[0]....
.L_64:
        /*007c*/ 	.word	0x00000060


	//   ....[1]....
        /*0080*/ 	.word	0x000007d0


	//   ....[2]....
        /*0084*/ 	.word	0x00000870


	//----- nvinfo : EIATTR_CRS_STACK_SIZE
	.align		4
.L_65:
        /*0088*/ 	.byte	0x04, 0x1e
        /*008a*/ 	.short	(.L_67 - .L_66)
.L_66:
        /*008c*/ 	.word	0x00000000


	//----- nvinfo : EIATTR_CBANK_PARAM_SIZE
	.align		4
.L_67:
        /*0090*/ 	.byte	0x03, 0x19
        /*0092*/ 	.short	0x0024


	//----- nvinfo : EIATTR_PARAM_CBANK
	.align		4
        /*0094*/ 	.byte	0x04, 0x0a
        /*0096*/ 	.short	(.L_69 - .L_68)
	.align		4
.L_68:
        /*0098*/ 	.word	index@(.nv.constant0._ZN8pygpukit3moe37gather_hidden_states_bf16_vec2_kernelEPK13__nv_bfloat16PKiPS1_iii)
        /*009c*/ 	.short	0x0380
        /*009e*/ 	.short	0x0024


	//----- nvinfo : EIATTR_SW_WAR
	.align		4
.L_69:
        /*00a0*/ 	.byte	0x04, 0x36
        /*00a2*/ 	.short	(.L_71 - .L_70)
.L_70:
        /*00a4*/ 	.word	0x00000008
.L_71:


//--------------------- .nv.info._ZN8pygpukit3moe36gather_hidden_states_f32_vec4_kernelEPKfPKiPfiii --------------------------
	.section	.nv.info._ZN8pygpukit3moe36gather_hidden_states_f32_vec4_kernelEPKfPKiPfiii,"",@"SHT_CUDA_INFO"
	.sectionflags	@""
	.align	4


	//----- nvinfo : EIATTR_CUDA_API_VERSION
	.align		4
        /*0000*/ 	.byte	0x04, 0x37
        /*0002*/ 	.short	(.L_73 - .L_72)
.L_72:
        /*0004*/ 	.word	0x00000082


	//----- nvinfo : EIATTR_KPARAM_INFO
	.align		4
.L_73:
        /*0008*/ 	.byte	0x04, 0x17
        /*000a*/ 	.short	(.L_75 - .L_74)
.L_74:
        /*000c*/ 	.word	0x00000000
        /*0010*/ 	.short	0x0005
        /*0012*/ 	.short	0x0020
        /*0014*/ 	.byte	0x00, 0xf0, 0x11, 0x00


	//----- nvinfo : EIATTR_KPARAM_INFO
	.align		4
.L_75:
        /*0018*/ 	.byte	0x04, 0x17
        /*001a*/ 	.short	(.L_77 - .L_76)
.L_76:
        /*001c*/ 	.word	0x00000000
        /*0020*/ 	.short	0x0004
        /*0022*/ 	.short	0x001c
        /*0024*/ 	.byte	0x00, 0xf0, 0x11, 0x00


	//----- nvinfo : EIATTR_KPARAM_INFO
	.align		4
.L_77:
        /*0028*/ 	.byte	0x04, 0x17
        /*002a*/ 	.short	(.L_79 - .L_78)
.L_78:
        /*002c*/ 	.word	0x00000000
        /*0030*/ 	.short	0x0003
        /*0032*/ 	.short	0x0018
        /*0034*/ 	.byte	0x00, 0xf0, 0x11, 0x00


	//----- nvinfo : EIATTR_KPARAM_INFO
	.align		4
.L_79:
        /*0038*/ 	.byte	0x04, 0x17
        /*003a*/ 	.short	(.L_81 - .L_80)
.L_80:
        /*003c*/ 	.word	0x00000000
        /*0040*/ 	.short	0x0002
        /*0042*/ 	.short	0x0010
        /*0044*/ 	.byte	0x00, 0xf5, 0x21, 0x00


	//----- nvinfo : EIATTR_KPARAM_INFO
	.align		4
.L_81:
        /*0048*/ 	.byte	0x04, 0x17
        /*004a*/ 	.short	(.L_83 - .L_82)
.L_82:
        /*004c*/ 	.word	0x00000000
        /*0050*/ 	.short	0x0001
        /*0052*/ 	.short	0x0008
        /*0054*/ 	.byte	0x00, 0xf5, 0x21, 0x00


	//----- nvinfo : EIATTR_KPARAM_INFO
	.align		4
.L_83:
        /*0058*/ 	.byte	0x04, 0x17
        /*005a*/ 	.short	(.L_85 - .L_84)
.L_84:
        /*005c*/ 	.word	0x00000000
        /*0060*/ 	.short	0x0000
        /*0062*/ 	.short	0x0000
        /*0064*/ 	.byte	0x00, 0xf5, 0x21, 0x00


	//----- nvinfo : EIATTR_SPARSE_MMA_MASK
	.align		4
.L_85:
        /*0068*/ 	.byte	0x03, 0x50
        /*006a*/ 	.short	0x0000


	//----- nvinfo : EIATTR_MAXREG_COUNT
	.align		4
        /*006c*/ 	.byte	0x03, 0x1b
        /*006e*/ 	.short	0x00ff


	//----- nvinfo : EIATTR_MERCURY_ISA_VERSION
	.align		4
        /*0070*/ 	.byte	0x03, 0x5f
        /*0072*/ 	.short	0x0101


	//----- nvinfo : EIATTR_VRC_CTA_INIT_COUNT
	.align		4
        /*0074*/ 	.byte	0x02, 0x4a
	.zero		1
	.zero		1


	//----- nvinfo : EIATTR_EXIT_INSTR_OFFSETS
	.align		4
        /*0078*/ 	.byte	0x04, 0x1c
        /*007a*/ 	.short	(.L_87 - .L_86)


	//   ....[0]....
.L_86:
        /*007c*/ 	.word	0x00000060


	//   ....[1]....
        /*0080*/ 	.word	0x000007d0


	//   ....[2]....
        /*0084*/ 	.word	0x00000860


	//----- nvinfo : EIATTR_CRS_STACK_SIZE
	.align		4
.L_87:
        /*0088*/ 	.byte	0x04, 0x1e
        /*008a*/ 	.short	(.L_89 - .L_88)
.L_88:
        /*008c*/ 	.word	0x00000000


	//----- nvinfo : EIATTR_CBANK_PARAM_SIZE
	.align		4
.L_89:
        /*0090*/ 	.byte	0x03, 0x19
        /*0092*/ 	.short	0x0024


	//----- nvinfo : EIATTR_PARAM_CBANK
	.align		4
        /*0094*/ 	.byte	0x04, 0x0a
        /*0096*/ 	.short	(.L_91 - .L_90)
	.align		4
.L_90:
        /*0098*/ 	.word	index@(.nv.constant0._ZN8pygpukit3moe36gather_hidden_states_f32_vec4_kernelEPKfPKiPfiii)
        /*009c*/ 	.short	0x0380
        /*009e*/ 	.short	0x0024


	//----- nvinfo : EIATTR_SW_WAR
	.align		4
.L_91:
        /*00a0*/ 	.byte	0x04, 0x36
        /*00a2*/ 	.short	(.L_93 - .L_92)
.L_92:
        /*00a4*/ 	.word	0x00000008
.L_93:


//--------------------- .nv.info._ZN8pygpukit3moe28build_permute_indices_kernelEPKiS2_PiS3_iii --------------------------
	.section	.nv.info._ZN8pygpukit3moe28build_permute_indices_kernelEPKiS2_PiS3_iii,"",@"SHT_CUDA_INFO"
	.sectionflags	@""
	.align	4


	//----- nvinfo : EIATTR_CUDA_API_VERSION
	.align		4
        /*0000*/ 	.byte	0x04, 0x37
        /*0002*/ 	.short	(.L_95 - .L_94)
.L_94:
        /*0004*/ 	.word	0x00000082


	//----- nvinfo : EIATTR_KPARAM_INFO
	.align		4
.L_95:
        /*0008*/ 	.byte	0x04, 0x17
        /*000a*/ 	.short	(.L_97 - .L_96)
.L_96:
        /*000c*/ 	.word	0x00000000
        /*0010*/ 	.short	0x0006
        /*0012*/ 	.short	0x0028
        /*0014*/ 	.byte	0x00, 0xf0, 0x11, 0x00


	//----- nvinfo : EIATTR_KPARAM_INFO
	.align		4
.L_97:
        /*0018*/ 	.byte	0x04, 0x17
        /*001a*/ 	.short	(.L_99 - .L_98)
.L_98:
        /*001c*/ 	.word	0x00000000
        /*0020*/ 	.short	0x0005
        /*0022*/ 	.short	0x0024
        /*0024*/ 	.byte	0x00, 0xf0, 0x11, 0x00


	//----- nvinfo : EIATTR_KPARAM_INFO
	.align		4
.L_99:
        /*0028*/ 	.byte	0x04, 0x17
        /*002a*/ 	.short	(.L_101 - .L_100)
.L_100:
        /*002c*/ 	.word	0x00000000
        /*0030*/ 	.short	0x0004
        /*0032*/ 	.short	0x0020
        /*0034*/ 	.byte	0x00, 0xf0, 0x11, 0x00


	//----- nvinfo : EIATTR_KPARAM_INFO
	.align		4
.L_101:
        /*0038*/ 	.byte	0x04, 0x17
        /*003a*/ 	.short	(.L_103 - .L_102)
.L_102:
        /*003c*/ 	.word	0x00000000
        /*0040*/ 	.short	0x0003
        /*0042*/ 	.short	0x0018
        /*0044*/ 	.byte	0x00, 0xf5, 0x21, 0x00


	//----- nvinfo : EIATTR_KPARAM_INFO
	.align		4
.L_103:
        /*0048*/ 	.byte	0x04, 0x17
        /*004a*/ 	.short	(.L_105 - .L_104)
.L_104:
        /*004c*/ 	.word	0x00000000
        /*0050*/ 	.short	0x0002
        /*0052*/ 	.short	0x0010
        /*0054*/ 	.byte	0x00, 0xf5, 0x21, 0x00


	//----- nvinfo : EIATTR_KPARAM_INFO
	.align		4
.L_105:
        /*0058*/ 	.byte	0x04, 0x17
        /*005a*/ 	.short	(.L_107 - .L_106)
.L_106:
        /*005c*/ 	.word	0x00000000
        /*0060*/ 	.short	0x0001
        /*0062*/ 	.short	0x0008
        /*0064*/ 	.byte	0x00, 0xf5, 0x21, 0x00


	//----- nvinfo : EIATTR_KPARAM_INFO
	.align		4
.L_107:
        /*0068*/ 	.byte	0x04, 0x17
        /*006a*/ 	.short	(.L_109 - .L_108)
.L_108:
        /*006c*/ 	.word	0x00000000
        /*0070*/ 	.short	0x0000
        /*0072*/ 	.short	0x0000
        /*0074*/ 	.byte	0x00, 0xf5, 0x21, 0x00


	//----- nvinfo : EIATTR_SPARSE_MMA_MASK
	.align		4
.L_109:
        /*0078*/ 	.byte	0x03, 0x50
        /*007a*/ 	.short	0x0000


	//----- nvinfo : EIATTR_MAXREG_COUNT
	.align		4
        /*007c*/ 	.byte	0x03, 0x1b
        /*007e*/ 	.short	0x00ff


	//----- nvinfo : EIATTR_MERCURY_ISA_VERSION
	.align		4
        /*0080*/ 	.byte	0x03, 0x5f
        /*0082*/ 	.short	0x0101


	//----- nvinfo : EIATTR_VRC_CTA_INIT_COUNT
	.align		4
        /*0084*/ 	.byte	0x02, 0x4a
	.zero		1
	.zero		1


	//----- nvinfo : EIATTR_EXIT_INSTR_OFFSETS
	.align		4
        /*0088*/ 	.byte	0x04, 0x1c
        /*008a*/ 	.short	(.L_111 - .L_110)


	//   ....[0]....
.L_110:
        /*008c*/ 	.word	0x00000090


	//   ....[1]....
        /*0090*/ 	.word	0x00000110


	//   ....[2]....
        /*0094*/ 	.word	0x000001d0


	//----- nvinfo : EIATTR_CBANK_PARAM_SIZE
	.align		4
.L_111:
        /*0098*/ 	.byte	0x03, 0x19
        /*009a*/ 	.short	0x002c


	//----- nvinfo : EIATTR_PARAM_CBANK
	.align		4
        /*009c*/ 	.byte	0x04, 0x0a
        /*009e*/ 	.short	(.L_113 - .L_112)
	.align		4
.L_112:
        /*00a0*/ 	.word	index@(.nv.constant0._ZN8pygpukit3moe28build_permute_indices_kernelEPKiS2_PiS3_iii)
        /*00a4*/ 	.short	0x0380
        /*00a6*/ 	.short	0x002c


	//----- nvinfo : EIATTR_SW_WAR
	.align		4
.L_113:
        /*00a8*/ 	.byte	0x04, 0x36
        /*00aa*/ 	.short	(.L_115 - .L_114)
.L_114:
        /*00ac*/ 	.word	0x00000008
.L_115:


//--------------------- .nv.info._ZN8pygpukit3moe29compute_expert_offsets_kernelEPKiPii --------------------------
	.section	.nv.info._ZN8pygpukit3moe29compute_expert_offsets_kernelEPKiPii,"",@"SHT_CUDA_INFO"
	.sectionflags	@""
	.align	4


	//----- nvinfo : EIATTR_CUDA_API_VERSION
	.align		4
        /*0000*/ 	.byte	0x04, 0x37
        /*0002*/ 	.short	(.L_117 - .L_116)
.L_116:
        /*0004*/ 	.word	0x00000082


	//----- nvinfo : EIATTR_KPARAM_INFO
	.align		4
.L_117:
        /*0008*/ 	.byte	0x04, 0x17
        /*000a*/ 	.short	(.L_119 - .L_118)
.L_118:
        /*000c*/ 	.word	0x00000000
        /*0010*/ 	.short	0x0002
        /*0012*/ 	.short	0x0010
        /*0014*/ 	.byte	0x00, 0xf0, 0x11, 0x00


	//----- nvinfo : EIATTR_KPARAM_INFO
	.align		4
.L_119:
        /*0018*/ 	.byte	0x04, 0x17
        /*001a*/ 	.short	(.L_121 - .L_120)
.L_120:
        /*001c*/ 	.word	0x00000000
        /*0020*/ 	.short	0x0001
        /*0022*/ 	.short	0x0008
        /*0024*/ 	.byte	0x00, 0xf5, 0x21, 0x00


	//----- nvinfo : EIATTR_KPARAM_INFO
	.align		4
.L_121:
        /*0028*/ 	.byte	0x04, 0x17
        /*002a*/ 	.short	(.L_123 - .L_122)
.L_122:
        /*002c*/ 	.word	0x00000000
        /*0030*/ 	.short	0x0000
        /*0032*/ 	.short	0x0000
        /*0034*/ 	.byte	0x00, 0xf5, 0x21, 0x00


	//----- nvinfo : EIATTR_SPARSE_MMA_MASK
	.align		4
.L_123:
        /*0038*/ 	.byte	0x03, 0x50
        /*003a*/ 	.short	0x0000


	//----- nvinfo : EIATTR_MAXREG_COUNT
	.align		4
        /*003c*/ 	.byte	0x03, 0x1b
        /*003e*/ 	.short	0x00ff


	//----- nvinfo : EIATTR_MERCURY_ISA_VERSION
	.align		4
        /*0040*/ 	.byte	0x03, 0x5f
        /*0042*/ 	.short	0x0101


	//----- nvinfo : EIATTR_VRC_CTA_INIT_COUNT
	.align		4
        /*0044*/ 	.byte	0x02, 0x4a
	.zero		1
	.zero		1


	//----- nvinfo : EIATTR_EXIT_INSTR_OFFSETS
	.align		4
        /*0048*/ 	.byte	0x04, 0x1c
        /*004a*/ 	.short	(.L_125 - .L_124)


	//   ....[0]....
.L_124:
        /*004c*/ 	.word	0x00000040


	//   ....[1]....
        /*0050*/ 	.word	0x00000a40


	//----- nvinfo : EIATTR_CBANK_PARAM_SIZE
	.align		4
.L_125:
        /*0054*/ 	.byte	0x03, 0x19
        /*0056*/ 	.short	0x0014


	//----- nvinfo : EIATTR_PARAM_CBANK
	.align		4
        /*0058*/ 	.byte	0x04, 0x0a
        /*005a*/ 	.short	(.L_127 - .L_126)
	.align		4
.L_126:
        /*005c*/ 	.word	index@(.nv.constant0._ZN8pygpukit3moe29compute_expert_offsets_kernelEPKiPii)
        /*0060*/ 	.short	0x0380
        /*0062*/ 	.short	0x0014


	//----- nvinfo : EIATTR_SW_WAR
	.align		4
.L_127:
        /*0064*/ 	.byte	0x04, 0x36
        /*0066*/ 	.short	(.L_129 - .L_128)
.L_128:
        /*0068*/ 	.word	0x00000008
.L_129:


//--------------------- .nv.info._ZN8pygpukit3moe30count_tokens_per_expert_kernelEPKiPiiii --------------------------
	.section	.nv.info._ZN8pygpukit3moe30count_tokens_per_expert_kernelEPKiPiiii,"",@"SHT_CUDA_INFO"
	.sectionflags	@""
	.align	4


	//----- nvinfo : EIATTR_CUDA_API_VERSION
	.align		4
        /*0000*/ 	.byte	0x04, 0x37
        /*0002*/ 	.short	(.L_131 - .L_130)
.L_130:
        /*0004*/ 	.word	0x00000082


	//----- nvinfo : EIATTR_KPARAM_INFO
	.align		4
.L_131:
        /*0008*/ 	.byte	0x04, 0x17
        /*000a*/ 	.short	(.L_133 - .L_132)
.L_132:
        /*000c*/ 	.word	0x00000000
        /*0010*/ 	.short	0x0004
        /*0012*/ 	.short	0x0018
        /*0014*/ 	.byte	0x00, 0xf0, 0x11, 0x00


	//----- nvinfo : EIATTR_KPARAM_INFO
	.align		4
.L_133:
        /*0018*/ 	.byte	0x04, 0x17
        /*001a*/ 	.short	(.L_135 - .L_134)
.L_134:
        /*001c*/ 	.word	0x00000000
        /*0020*/ 	.short	0x0003
        /*0022*/ 	.short	0x0014
        /*0024*/ 	.byte	0x00, 0xf0, 0x11, 0x00


	//----- nvinfo : EIATTR_KPARAM_INFO
	.align		4
.L_135:
        /*0028*/ 	.byte	0x04, 0x17
        /*002a*/ 	.short	(.L_137 - .L_136)
.L_136:
        /*002c*/ 	.word	0x00000000
        /*0030*/ 	.short	0x0002
        /*0032*/ 	.short	0x0010
        /*0034*/ 	.byte	0x00, 0xf0, 0x11, 0x00


	//----- nvinfo : EIATTR_KPARAM_INFO
	.align		4
.L_137:
        /*0038*/ 	.byte	0x04, 0x17
        /*003a*/ 	.short	(.L_139 - .L_138)
.L_138:
        /*003c*/ 	.word	0x00000000
        /*0040*/ 	.short	0x0001
        /*0042*/ 	.short	0x0008
        /*0044*/ 	.byte	0x00, 0xf5, 0x21, 0x00


	//----- nvinfo : EIATTR_KPARAM_INFO
	.align		4
.L_139:
        /*0048*/ 	.byte	0x04, 0x17
        /*004a*/ 	.short	(.L_141 - .L_140)
.L_140:
        /*004c*/ 	.word	0x00000000
        /*0050*/ 	.short	0x0000
        /*0052*/ 	.short	0x0000
        /*0054*/ 	.byte	0x00, 0xf5, 0x21, 0x00


	//----- nvinfo : EIATTR_SPARSE_MMA_MASK
	.align		4
.L_141:
        /*0058*/ 	.byte	0x03, 0x50
        /*005a*/ 	.short	0x0000


	//----- nvinfo : EIATTR_MAXREG_COUNT
	.align		4
        /*005c*/ 	.byte	0x03, 0x1b
        /*005e*/ 	.short	0x00ff


	//----- nvinfo : EIATTR_MERCURY_ISA_VERSION
	.align		4
        /*0060*/ 	.byte	0x03, 0x5f
        /*0062*/ 	.short	0x0101


	//----- nvinfo : EIATTR_VRC_CTA_INIT_COUNT
	.align		4
        /*0064*/ 	.byte	0x02, 0x4a
	.zero		1
	.zero		1


	//----- nvinfo : EIATTR_EXIT_INSTR_OFFSETS
	.align		4
        /*0068*/ 	.byte	0x04, 0x1c
        /*006a*/ 	.short	(.L_143 - .L_142)


	//   ....[0]....
.L_142:
        /*006c*/ 	.word	0x00000090


	//   ....[1]....
        /*0070*/ 	.word	0x00000110


	//   ....[2]....
        /*0074*/ 	.word	0x00000160


	//----- nvinfo : EIATTR_CBANK_PARAM_SIZE
	.align		4
.L_143:
        /*0078*/ 	.byte	0x03, 0x19
        /*007a*/ 	.short	0x001c


	//----- nvinfo : EIATTR_PARAM_CBANK
	.align		4
        /*007c*/ 	.byte	0x04, 0x0a
        /*007e*/ 	.short	(.L_145 - .L_144)
	.align		4
.L_144:
        /*0080*/ 	.word	index@(.nv.constant0._ZN8pygpukit3moe30count_tokens_per_expert_kernelEPKiPiiii)
        /*0084*/ 	.short	0x0380
        /*0086*/ 	.short	0x001c


	//----- nvinfo : EIATTR_SW_WAR
	.align		4
.L_145:
        /*0088*/ 	.byte	0x04, 0x36
        /*008a*/ 	.short	(.L_147 - .L_146)
.L_146:
        /*008c*/ 	.word	0x00000008
.L_147:


//--------------------- .nv.callgraph             --------------------------
	.section	.nv.callgraph,"",@"SHT_CUDA_CALLGRAPH"
	.align	4
	.sectionentsize	8
	.align		4
        /*0000*/ 	.word	0x00000000
	.align		4
        /*0004*/ 	.word	0xffffffff
	.align		4
        /*0008*/ 	.word	0x00000000
	.align		4
        /*000c*/ 	.word	0xfffffffe
	.align		4
        /*0010*/ 	.word	0x00000000
	.align		4
        /*0014*/ 	.word	0xfffffffd
	.align		4
        /*0018*/ 	.word	0x00000000
	.align		4
        /*001c*/ 	.word	0xfffffffc


//--------------------- .text._ZN8pygpukit3moe25build_reverse_perm_kernelEPKiPii --------------------------
	.section	.text._ZN8pygpukit3moe25build_reverse_perm_kernelEPKiPii,"ax",@progbits
	.align	128
        .global         _ZN8pygpukit3moe25build_reverse_perm_kernelEPKiPii
        .type           _ZN8pygpukit3moe25build_reverse_perm_kernelEPKiPii,@function
        .size           _ZN8pygpukit3moe25build_reverse_perm_kernelEPKiPii,(.L_x_25 - _ZN8pygpukit3moe25build_reverse_perm_kernelEPKiPii)
        .other          _ZN8pygpukit3moe25build_reverse_perm_kernelEPKiPii,@"STO_CUDA_ENTRY STV_DEFAULT"
_ZN8pygpukit3moe25build_reverse_perm_kernelEPKiPii:
.text._ZN8pygpukit3moe25build_reverse_perm_kernelEPKiPii:
[----:B------:R-:W-:Y:S01]  /*0000*/  LDC R1, c[0x0][0x37c] ;  /* 0x0000df00ff017b82 */ /* 0x000fe20000000800 */
[----:B------:R-:W0:Y:S07]  /*0010*/  S2R R0, SR_TID.X ;  /* 0x0000000000007919 */ /* 0x000e2e0000002100 */
[----:B------:R-:W0:Y:S01]  /*0020*/  S2UR UR4, SR_CTAID.X ;  /* 0x00000000000479c3 */ /* 0x000e220000002500 */
[----:B------:R-:W1:Y:S07]  /*0030*/  LDCU UR5, c[0x0][0x390] ;  /* 0x00007200ff0577ac */ /* 0x000e6e0008000800 */
[----:B------:R-:W0:Y:S02]  /*0040*/  LDC R7, c[0x0][0x360] ;  /* 0x0000d800ff077b82 */ /* 0x000e240000000800 */
[----:B0-----:R-:W-:-:S05]  /*0050*/  IMAD R7, R7, UR4, R0 ;  /* 0x0000000407077c24 */ /* 0x001fca000f8e0200 */
[----:B-1----:R-:W-:-:S13]  /*0060*/  ISETP.GE.AND P0, PT, R7, UR5, PT ;  /* 0x0000000507007c0c */ /* 0x002fda000bf06270 */
[----:B------:R-:W-:Y:S05]  /*0070*/  @P0 EXIT ;  /* 0x000000000000094d */ /* 0x000fea0003800000 */
[----:B------:R-:W0:Y:S01]  /*0080*/  LDC.64 R2, c[0x0][0x380] ;  /* 0x0000e000ff027b82 */ /* 0x000e220000000a00 */
[----:B------:R-:W1:Y:S07]  /*0090*/  LDCU.64 UR4, c[0x0][0x358] ;  /* 0x00006b00ff0477ac */ /* 0x000e6e0008000a00 */
[----:B------:R-:W2:Y:S01]  /*00a0*/  LDC.64 R4, c[0x0][0x388] ;  /* 0x0000e200ff047b82 */ /* 0x000ea20000000a00 */
[----:B0-----:R-:W-:-:S06]  /*00b0*/  IMAD.WIDE R2, R7, 0x4, R2 ;  /* 0x0000000407027825 */ /* 0x001fcc00078e0202 */
[----:B-1----:R-:W2:Y:S02]  /*00c0*/  LDG.E.CONSTANT R3, desc[UR4][R2.64] ;  /* 0x0000000402037981 */ /* 0x002ea4000c1e9900 */
[----:B--2---:R-:W-:-:S05]  /*00d0*/  IMAD.WIDE R4, R3, 0x4, R4 ;  /* 0x0000000403047825 */ /* 0x004fca00078e0204 */
[----:B------:R-:W-:Y:S01]  /*00e0*/  STG.E desc[UR4][R4.64], R7 ;  /* 0x0000000704007986 */ /* 0x000fe2000c101904 */
[----:B------:R-:W-:Y:S05]  /*00f0*/  EXIT ;  /* 0x000000000000794d */ /* 0x000fea0003800000 */
.L_x_0:
[----:B------:R-:W-:-:S00]  /*0100*/  BRA `(.L_x_0) ;  /* 0xfffffffc00fc7947 */ /* 0x000fc0000383ffff */
[----:B------:R-:W-:-:S00]  /*0110*/  NOP ;  /* 0x0000000000007918 */ /* 0x000fc00000000000 */
        /* <DEDUP_REMOVED lines=14> */
.L_x_25:


//--------------------- .text._ZN8pygpukit3moe37gather_hidden_states_bf16_vec2_kernelEPK13__nv_bfloat16PKiPS1_iii --------------------------
	.section	.text._ZN8pygpukit3moe37gather_hidden_states_bf16_vec2_kernelEPK13__nv_bfloat16PKiPS1_iii,"ax",@progbits
	.align	128
        .global         _ZN8pygpukit3moe37gather_hidden_states_bf16_vec2_kernelEPK13__nv_bfloat16PKiPS1_iii
        .type           _ZN8pygpukit3moe37gather_hidden_states_bf16_vec2_kernelEPK13__nv_bfloat16PKiPS1_iii,@function
        .size           _ZN8pygpukit3moe37gather_hidden_states_bf16_vec2_kernelEPK13__nv_bfloat16PKiPS1_iii,(.L_x_26 - _ZN8pygpukit3moe37gather_hidden_states_bf16_vec2_kernelEPK13__nv_bfloat16PKiPS1_iii)
        .other          _ZN8pygpukit3moe37gather_hidden_states_bf16_vec2_kernelEPK13__nv_bfloat16PKiPS1_iii,@"STO_CUDA_ENTRY STV_DEFAULT"
_ZN8pygpukit3moe37gather_hidden_states_bf16_vec2_kernelEPK13__nv_bfloat16PKiPS1_iii:
.text._ZN8pygpukit3moe37gather_hidden_states_bf16_vec2_kernelEPK13__nv_bfloat16PKiPS1_iii:
[----:B------:R-:W-:Y:S01]  /*0000*/  LDC R1, c[0x0][0x37c] ;  /* 0x0000df00ff017b82 */ /* 0x000fe20000000800 */
[----:B------:R-:W0:Y:S07]  /*0010*/  S2R R3, SR_CTAID.X ;  /* 0x0000000000037919 */ /* 0x000e2e0000002500 */
[----:B------:R-:W1:Y:S01]  /*0020*/  LDC R2, c[0x0][0x3a0] ;  /* 0x0000e800ff027b82 */ /* 0x000e620000000800 */
[----:B------:R-:W1:Y:S02]  /*0030*/  LDCU UR4, c[0x0][0x398] ;  /* 0x00007300ff0477ac */ /* 0x000e640008000800 */
[----:B-1----:R-:W-:-:S05]  /*0040*/  IMAD R0, R2, UR4, RZ ;  /* 0x0000000402007c24 */ /* 0x002fca000f8e02ff */
[----:B0-----:R-:W-:-:S13]  /*0050*/  ISETP.GE.AND P0, PT, R3, R0, PT ;  /* 0x000000000300720c */ /* 0x001fda0003f06270 */
[----:B------:R-:W-:Y:S05]  /*0060*/  @P0 EXIT ;  /* 0x000000000000094d */ /* 0x000fea0003800000 */
[----:B------:R-:W0:Y:S01]  /*0070*/  LDC.64 R4, c[0x0][0x388] ;  /* 0x0000e200ff047b82 */ /* 0x000e220000000a00 */
[----:B------:R-:W1:Y:S01]  /*0080*/  LDCU.64 UR4, c[0x0][0x358] ;  /* 0x00006b00ff0477ac */ /* 0x000e620008000a00 */
[----:B------:R-:W-:-:S06]  /*0090*/  IABS R9, R2 ;  /* 0x0000000200097213 */ /* 0x000fcc0000000000 */
[----:B------:R-:W2:Y:S01]  /*00a0*/  LDC R14, c[0x0][0x39c] ;  /* 0x0000e700ff0e7b82 */ /* 0x000ea20000000800 */
[----:B0-----:R-:W-:-:S06]  /*00b0*/  IMAD.WIDE.U32 R4, R3, 0x4, R4 ;  /* 0x0000000403047825 */ /* 0x001fcc00078e0004 */
[----:B-1----:R-:W3:Y:S01]  /*00c0*/  LDG.E.CONSTANT R5, desc[UR4][R4.64] ;  /* 0x0000000404057981 */ /* 0x002ee2000c1e9900 */
[----:B------:R-:W0:Y:S01]  /*00d0*/  I2F.RP R0, R9 ;  /* 0x0000000900007306 */ /* 0x000e220000209400 */
[----:B------:R-:W-:Y:S01]  /*00e0*/  BSSY.RECONVERGENT B0, `(.L_x_1) ;  /* 0x000006b000007945 */ /* 0x000fe20003800200 */
[----:B------:R-:W1:Y:S06]  /*00f0*/  S2R R15, SR_TID.X ;  /* 0x00000000000f7919 */ /* 0x000e6c0000002100 */
[----:B0-----:R-:W0:Y:S02]  /*0100*/  MUFU.RCP R0, R0 ;  /* 0x0000000000007308 */ /* 0x001e240000001000 */
[----:B0-----:R-:W-:-:S06]  /*0110*/  VIADD R6, R0, 0xffffffe ;  /* 0x0ffffffe00067836 */ /* 0x001fcc0000000000 */
[----:B------:R0:W4:Y:S02]  /*0120*/  F2I.FTZ.U32.TRUNC.NTZ R7, R6 ;  /* 0x0000000600077305 */ /* 0x000124000021f000 */
[----:B0-----:R-:W-:Y:S02]  /*0130*/  HFMA2 R6, -RZ, RZ, 0, 0 ;  /* 0x00000000ff067431 */ /* 0x001fe400000001ff */
[----:B----4-:R-:W-:-:S04]  /*0140*/  IMAD.MOV R8, RZ, RZ, -R7 ;  /* 0x000000ffff087224 */ /* 0x010fc800078e0a07 */
[----:B------:R-:W-:-:S04]  /*0150*/  IMAD R11, R8, R9, RZ ;  /* 0x00000009080b7224 */ /* 0x000fc800078e02ff */
[----:B------:R-:W-:Y:S01]  /*0160*/  IMAD.HI.U32 R7, R7, R11, R6 ;  /* 0x0000000b07077227 */ /* 0x000fe200078e0006 */
[----:B---3--:R-:W-:Y:S02]  /*0170*/  IABS R4, R5 ;  /* 0x0000000500047213 */ /* 0x008fe40000000000 */
[----:B------:R-:W-:-:S03]  /*0180*/  LOP3.LUT R5, R5, R2, RZ, 0x3c, !PT ;  /* 0x0000000205057212 */ /* 0x000fc600078e3cff */
[----:B------:R-:W-:Y:S01]  /*0190*/  IMAD.HI.U32 R8, R7, R4, RZ ;  /* 0x0000000407087227 */ /* 0x000fe200078e00ff */
[----:B------:R-:W-:Y:S01]  /*01a0*/  ISETP.GE.AND P1, PT, R5, RZ, PT ;  /* 0x000000ff0500720c */ /* 0x000fe20003f26270 */
[----:B------:R-:W0:Y:S02]  /*01b0*/  LDC.64 R6, c[0x0][0x380] ;  /* 0x0000e000ff067b82 */ /* 0x000e240000000a00 */
[----:B------:R-:W-:-:S04]  /*01c0*/  IMAD.MOV R0, RZ, RZ, -R8 ;  /* 0x000000ffff007224 */ /* 0x000fc800078e0a08 */
[C---:B------:R-:W-:Y:S02]  /*01d0*/  IMAD R0, R9.reuse, R0, R4 ;  /* 0x0000000009007224 */ /* 0x040fe400078e0204 */
[----:B------:R-:W3:Y:S03]  /*01e0*/  LDC.64 R4, c[0x0][0x390] ;  /* 0x0000e400ff047b82 */ /* 0x000ee60000000a00 */
[----:B------:R-:W-:-:S13]  /*01f0*/  ISETP.GT.U32.AND P2, PT, R9, R0, PT ;  /* 0x000000000900720c */ /* 0x000fda0003f44070 */
[----:B------:R-:W-:Y:S01]  /*0200*/  @!P2 IMAD.IADD R0, R0, 0x1, -R9 ;  /* 0x000000010000a824 */ /* 0x000fe200078e0a09 */
[----:B------:R-:W-:Y:S02]  /*0210*/  @!P2 IADD3 R8, PT, PT, R8, 0x1, RZ ;  /* 0x000000010808a810 */ /* 0x000fe40007ffe0ff */
[----:B------:R-:W-:Y:S02]  /*0220*/  ISETP.NE.AND P2, PT, R2, RZ, PT ;  /* 0x000000ff0200720c */ /* 0x000fe40003f45270 */
[----:B------:R-:W-:Y:S01]  /*0230*/  ISETP.GE.U32.AND P0, PT, R0, R9, PT ;  /* 0x000000090000720c */ /* 0x000fe20003f06070 */
[-C--:B--2---:R-:W-:Y:S01]  /*0240*/  IMAD R9, R3, R14.reuse, RZ ;  /* 0x0000000e03097224 */ /* 0x084fe200078e02ff */
[----:B------:R-:W-:-:S03]  /*0250*/  LEA.HI R0, R14, R14, RZ, 0x1 ;  /* 0x0000000e0e007211 */ /* 0x000fc600078f08ff */
[----:B---3--:R-:W-:Y:S01]  /*0260*/  IMAD.WIDE R4, R9, 0x2, R4 ;  /* 0x0000000209047825 */ /* 0x008fe200078e0204 */
[----:B------:R-:W-:-:S07]  /*0270*/  SHF.R.S32.HI R0, RZ, 0x1, R0 ;  /* 0x00000001ff007819 */ /* 0x000fce0000011400 */
[----:B------:R-:W-:Y:S01]  /*0280*/  @P0 VIADD R8, R8, 0x1 ;  /* 0x0000000108080836 */ /* 0x000fe20000000000 */
[----:B-1----:R-:W-:-:S03]  /*0290*/  ISETP.GE.AND P0, PT, R15, R0, PT ;  /* 0x000000000f00720c */ /* 0x002fc60003f06270 */
[----:B------:R-:W-:Y:S01]  /*02a0*/  @!P1 IMAD.MOV R8, RZ, RZ, -R8 ;  /* 0x000000ffff089224 */ /* 0x000fe200078e0a08 */
[----:B------:R-:W-:-:S05]  /*02b0*/  @!P2 LOP3.LUT R8, RZ, R2, RZ, 0x33, !PT ;  /* 0x00000002ff08a212 */ /* 0x000fca00078e33ff */
[----:B------:R-:W-:-:S04]  /*02c0*/  IMAD R3, R8, R14, RZ ;  /* 0x0000000e08037224 */ /* 0x000fc800078e02ff */
[----:B0-----:R-:W-:Y:S01]  /*02d0*/  IMAD.WIDE R2, R3, 0x2, R6 ;  /* 0x0000000203027825 */ /* 0x001fe200078e0206 */
[----:B------:R-:W-:Y:S06]  /*02e0*/  @P0 BRA `(.L_x_2) ;  /* 0x0000000400280947 */ /* 0x000fec0003800000 */
[----:B------:R-:W0:Y:S01]  /*02f0*/  LDC R16, c[0x0][0x360] ;  /* 0x0000d800ff107b82 */ /* 0x000e220000000800 */
[----:B------:R-:W-:Y:S01]  /*0300*/  BSSY.RECONVERGENT B1, `(.L_x_3) ;  /* 0x000002d000017945 */ /* 0x000fe20003800200 */
[----:B------:R-:W-:Y:S01]  /*0310*/  MOV R17, R15 ;  /* 0x0000000f00117202 */ /* 0x000fe20000000f00 */
[----:B0-----:R-:W0:Y:S01]  /*0320*/  I2F.U32.RP R11, R16 ;  /* 0x00000010000b7306 */ /* 0x001e220000209000 */
[----:B------:R-:W-:Y:S01]  /*0330*/  IMAD.IADD R9, R15, 0x1, R16 ;  /* 0x000000010f097824 */ /* 0x000fe200078e0210 */
[----:B------:R-:W-:-:S04]  /*0340*/  ISETP.NE.U32.AND P2, PT, R16, RZ, PT ;  /* 0x000000ff1000720c */ /* 0x000fc80003f45070 */
[----:B------:R-:W-:Y:S02]  /*0350*/  ISETP.GE.U32.AND P0, PT, R9, R0, PT ;  /* 0x000000000900720c */ /* 0x000fe40003f06070 */
[----:B------:R-:W-:Y:S02]  /*0360*/  VIMNMX.U32 R8, PT, PT, R0, R9, !PT ;  /* 0x0000000900087248 */ /* 0x000fe40007fe0000 */
[----:B------:R-:W-:-:S04]  /*0370*/  SEL R10, RZ, 0x1, P0 ;  /* 0x00000001ff0a7807 */ /* 0x000fc80000000000 */
[----:B------:R-:W-:Y:S01]  /*0380*/  IADD3 R9, PT, PT, R8, -R9, -R10 ;  /* 0x8000000908097210 */ /* 0x000fe20007ffe80a */
[----:B0-----:R-:W0:Y:S02]  /*0390*/  MUFU.RCP R11, R11 ;  /* 0x0000000b000b7308 */ /* 0x001e240000001000 */
[----:B0-----:R-:W-:-:S06]  /*03a0*/  IADD3 R6, PT, PT, R11, 0xffffffe, RZ ;  /* 0x0ffffffe0b067810 */ /* 0x001fcc0007ffe0ff */
[----:B------:R0:W1:Y:S02]  /*03b0*/  F2I.FTZ.U32.TRUNC.NTZ R7, R6 ;  /* 0x0000000600077305 */ /* 0x000064000021f000 */
[----:B0-----:R-:W-:Y:S01]  /*03c0*/  MOV R6, RZ ;  /* 0x000000ff00067202 */ /* 0x001fe20000000f00 */
[----:B-1----:R-:W-:-:S04]  /*03d0*/  IMAD.MOV R13, RZ, RZ, -R7 ;  /* 0x000000ffff0d7224 */ /* 0x002fc800078e0a07 */
[----:B------:R-:W-:-:S04]  /*03e0*/  IMAD R13, R13, R16, RZ ;  /* 0x000000100d0d7224 */ /* 0x000fc800078e02ff */
[----:B------:R-:W-:-:S06]  /*03f0*/  IMAD.HI.U32 R12, R7, R13, R6 ;  /* 0x0000000d070c7227 */ /* 0x000fcc00078e0006 */
[----:B------:R-:W-:-:S04]  /*0400*/  IMAD.HI.U32 R7, R12, R9, RZ ;  /* 0x000000090c077227 */ /* 0x000fc800078e00ff */
[----:B------:R-:W-:-:S04]  /*0410*/  IMAD.MOV R6, RZ, RZ, -R7 ;  /* 0x000000ffff067224 */ /* 0x000fc800078e0a07 */
[----:B------:R-:W-:-:S05]  /*0420*/  IMAD R9, R16, R6, R9 ;  /* 0x0000000610097224 */ /* 0x000fca00078e0209 */
[----:B------:R-:W-:-:S13]  /*0430*/  ISETP.GE.U32.AND P0, PT, R9, R16, PT ;  /* 0x000000100900720c */ /* 0x000fda0003f06070 */
[----:B------:R-:W-:Y:S01]  /*0440*/  @P0 IMAD.IADD R9, R9, 0x1, -R16 ;  /* 0x0000000109090824 */ /* 0x000fe200078e0a10 */
[----:B------:R-:W-:-:S04]  /*0450*/  @P0 IADD3 R7, PT, PT, R7, 0x1, RZ ;  /* 0x0000000107070810 */ /* 0x000fc80007ffe0ff */
[----:B------:R-:W-:-:S13]  /*0460*/  ISETP.GE.U32.AND P1, PT, R9, R16, PT ;  /* 0x000000100900720c */ /* 0x000fda0003f26070 */
[----:B------:R-:W-:Y:S01]  /*0470*/  @P1 VIADD R7, R7, 0x1 ;  /* 0x0000000107071836 */ /* 0x000fe20000000000 */
[----:B------:R-:W-:-:S05]  /*0480*/  @!P2 LOP3.LUT R7, RZ, R16, RZ, 0x33, !PT ;  /* 0x00000010ff07a212 */ /* 0x000fca00078e33ff */
[----:B------:R-:W-:-:S05]  /*0490*/  IMAD.IADD R7, R10, 0x1, R7 ;  /* 0x000000010a077824 */ /* 0x000fca00078e0207 */
[C---:B------:R-:W-:Y:S02]  /*04a0*/  LOP3.LUT R6, R7.reuse, 0x3, RZ, 0xc0, !PT ;  /* 0x0000000307067812 */ /* 0x040fe400078ec0ff */
[----:B------:R-:W-:Y:S02]  /*04b0*/  ISETP.GE.U32.AND P0, PT, R7, 0x3, PT ;  /* 0x000000030700780c */ /* 0x000fe40003f06070 */
[----:B------:R-:W-:-:S13]  /*04c0*/  ISETP.NE.AND P1, PT, R6, 0x3, PT ;  /* 0x000000030600780c */ /* 0x000fda0003f25270 */
[----:B------:R-:W-:Y:S05]  /*04d0*/  @!P1 BRA `(.L_x_4) ;  /* 0x00000000003c9947 */ /* 0x000fea0003800000 */
[----:B------:R-:W-:-:S05]  /*04e0*/  VIADD R7, R7, 0x1 ;  /* 0x0000000107077836 */ /* 0x000fca0000000000 */
[----:B------:R-:W-:Y:S01]  /*04f0*/  LOP3.LUT R8, R7, 0x3, RZ, 0xc0, !PT ;  /* 0x0000000307087812 */ /* 0x000fe200078ec0ff */
[----:B------:R-:W-:-:S03]  /*0500*/  IMAD.WIDE.U32 R6, R15, 0x4, RZ ;  /* 0x000000040f067825 */ /* 0x000fc600078e00ff */
[C---:B------:R-:W-:Y:S01]  /*0510*/  IADD3 R12, PT, PT, -R8.reuse, RZ, RZ ;  /* 0x000000ff080c7210 */ /* 0x040fe20007ffe1ff */
[----:B------:R-:W-:-:S07]  /*0520*/  IMAD R17, R8, R16, R15 ;  /* 0x0000001008117224 */ /* 0x000fce00078e020f */
.L_x_5:
[----:B------:R-:W-:-:S05]  /*0530*/  IADD3 R8, P1, PT, R2, R6, RZ ;  /* 0x0000000602087210 */ /* 0x000fca0007f3e0ff */
[----:B0-----:R-:W-:-:S06]  /*0540*/  IMAD.X R9, R3, 0x1, R7, P1 ;  /* 0x0000000103097824 */ /* 0x001fcc00008e0607 */
[----:B------:R-:W2:Y:S01]  /*0550*/  LDG.E.CONSTANT R9, desc[UR4][R8.64] ;  /* 0x0000000408097981 */ /* 0x000ea2000c1e9900 */
[----:B------:R-:W-:Y:S01]  /*0560*/  IADD3 R10, P1, PT, R4, R6, RZ ;  /* 0x00000006040a7210 */ /* 0x000fe20007f3e0ff */
[----:B------:R-:W-:-:S03]  /*0570*/  VIADD R12, R12, 0x1 ;  /* 0x000000010c0c7836 */ /* 0x000fc60000000000 */
[----:B------:R-:W-:Y:S01]  /*0580*/  IADD3.X R11, PT, PT, R5, R7, RZ, P1, !PT ;  /* 0x00000007050b7210 */ /* 0x000fe20000ffe4ff */
[----:B------:R-:W-:Y:S01]  /*0590*/  IMAD.WIDE.U32 R6, R16, 0x4, R6 ;  /* 0x0000000410067825 */ /* 0x000fe200078e0006 */
[----:B------:R-:W-:-:S03]  /*05a0*/  ISETP.NE.AND P1, PT, R12, RZ, PT ;  /* 0x000000ff0c00720c */ /* 0x000fc60003f25270 */
[----:B--2---:R0:W-:Y:S10]  /*05b0*/  STG.E desc[UR4][R10.64], R9 ;  /* 0x000000090a007986 */ /* 0x0041f4000c101904 */
[----:B------:R-:W-:Y:S05]  /*05c0*/  @P1 BRA `(.L_x_5) ;  /* 0xfffffffc00d81947 */ /* 0x000fea000383ffff */
.L_x_4:
[----:B------:R-:W-:Y:S05]  /*05d0*/  BSYNC.RECONVERGENT B1 ;  /* 0x0000000000017941 */ /* 0x000fea0003800200 */
.L_x_3:
[----:B------:R-:W-:Y:S05]  /*05e0*/  @!P0 BRA `(.L_x_2) ;  /* 0x0000000000688947 */ /* 0x000fea0003800000 */
[C---:B------:R-:W-:Y:S01]  /*05f0*/  LEA R25, R16.reuse, R17, 0x1 ;  /* 0x0000001110197211 */ /* 0x040fe200078e08ff */
[----:B------:R-:W-:Y:S02]  /*0600*/  IMAD R27, R16, 0x3, R17 ;  /* 0x00000003101b7824 */ /* 0x000fe400078e0211 */
[----:B------:R-:W-:-:S07]  /*0610*/  IMAD.IADD R29, R17, 0x1, R16 ;  /* 0x00000001111d7824 */ /* 0x000fce00078e0210 */
.L_x_6:
[----:B-1----:R-:W-:-:S04]  /*0620*/  IMAD.WIDE.U32 R6, R17, 0x4, R2 ;  /* 0x0000000411067825 */ /* 0x002fc800078e0002 */
[--C-:B------:R-:W-:Y:S01]  /*0630*/  IMAD.WIDE.U32 R18, R29, 0x4, R2.reuse ;  /* 0x000000041d127825 */ /* 0x100fe200078e0002 */
[----:B------:R1:W2:Y:S03]  /*0640*/  LDG.E.CONSTANT R24, desc[UR4][R6.64] ;  /* 0x0000000406187981 */ /* 0x0002a6000c1e9900 */
[--C-:B------:R-:W-:Y:S02]  /*0650*/  IMAD.WIDE.U32 R20, R25, 0x4, R2.reuse ;  /* 0x0000000419147825 */ /* 0x100fe400078e0002 */
[----:B------:R-:W3:Y:S02]  /*0660*/  LDG.E.CONSTANT R19, desc[UR4][R18.64] ;  /* 0x0000000412137981 */ /* 0x000ee4000c1e9900 */
[----:B------:R-:W-:Y:S02]  /*0670*/  IMAD.WIDE.U32 R22, R27, 0x4, R2 ;  /* 0x000000041b167825 */ /* 0x000fe400078e0002 */
[----:B------:R-:W4:Y:S04]  /*0680*/  LDG.E.CONSTANT R21, desc[UR4][R20.64] ;  /* 0x0000000414157981 */ /* 0x000f28000c1e9900 */
[----:B------:R-:W5:Y:S01]  /*0690*/  LDG.E.CONSTANT R23, desc[UR4][R22.64] ;  /* 0x0000000416177981 */ /* 0x000f62000c1e9900 */
[----:B-1----:R-:W-:-:S04]  /*06a0*/  IMAD.WIDE.U32 R6, R17, 0x4, R4 ;  /* 0x0000000411067825 */ /* 0x002fc800078e0004 */
[----:B0-----:R-:W-:Y:S01]  /*06b0*/  IMAD.WIDE.U32 R8, R29, 0x4, R4 ;  /* 0x000000041d087825 */ /* 0x001fe200078e0004 */
[----:B------:R-:W-:-:S03]  /*06c0*/  IADD3 R17, PT, PT, R16, R17, R16 ;  /* 0x0000001110117210 */ /* 0x000fc60007ffe010 */
[----:B------:R-:W-:-:S04]  /*06d0*/  IMAD.WIDE.U32 R10, R25, 0x4, R4 ;  /* 0x00000004190a7825 */ /* 0x000fc800078e0004 */
[----:B------:R-:W-:Y:S01]  /*06e0*/  IMAD.WIDE.U32 R12, R27, 0x4, R4 ;  /* 0x000000041b0c7825 */ /* 0x000fe200078e0004 */
[----:B------:R-:W-:-:S04]  /*06f0*/  IADD3 R17, PT, PT, R16, R17, R16 ;  /* 0x0000001110117210 */ /* 0x000fc80007ffe010 */
[----:B------:R-:W-:Y:S01]  /*0700*/  ISETP.GE.AND P0, PT, R17, R0, PT ;  /* 0x000000001100720c */ /* 0x000fe20003f06270 */
[C---:B------:R-:W-:Y:S01]  /*0710*/  IMAD R27, R16.reuse, 0x4, R27 ;  /* 0x00000004101b7824 */ /* 0x040fe200078e021b */
[C---:B------:R-:W-:Y:S02]  /*0720*/  LEA R25, R16.reuse, R25, 0x2 ;  /* 0x0000001910197211 */ /* 0x040fe400078e10ff */
[----:B------:R-:W-:Y:S01]  /*0730*/  LEA R29, R16, R29, 0x2 ;  /* 0x0000001d101d7211 */ /* 0x000fe200078e10ff */
[----:B--2---:R1:W-:Y:S04]  /*0740*/  STG.E desc[UR4][R6.64], R24 ;  /* 0x0000001806007986 */ /* 0x0043e8000c101904 */
[----:B---3--:R1:W-:Y:S04]  /*0750*/  STG.E desc[UR4][R8.64], R19 ;  /* 0x0000001308007986 */ /* 0x0083e8000c101904 */
[----:B----4-:R1:W-:Y:S04]  /*0760*/  STG.E desc[UR4][R10.64], R21 ;  /* 0x000000150a007986 */ /* 0x0103e8000c101904 */
[----:B-----5:R1:W-:Y:S01]  /*0770*/  STG.E desc[UR4][R12.64], R23 ;  /* 0x000000170c007986 */ /* 0x0203e2000c101904 */
[----:B------:R-:W-:Y:S05]  /*0780*/  @!P0 BRA `(.L_x_6) ;  /* 0xfffffffc00a48947 */ /* 0x000fea000383ffff */
.L_x_2:
[----:B------:R-:W-:Y:S05]  /*0790*/  BSYNC.RECONVERGENT B0 ;  /* 0x0000000000007941 */ /* 0x000fea0003800200 */
.L_x_1:
[----:B------:R-:W-:-:S04]  /*07a0*/  LOP3.LUT R0, R14, 0x1, RZ, 0xc0, !PT ;  /* 0x000000010e007812 */ /* 0x000fc800078ec0ff */
[----:B------:R-:W-:-:S04]  /*07b0*/  ISETP.NE.U32.AND P0, PT, R0, 0x1, PT ;  /* 0x000000010000780c */ /* 0x000fc80003f05070 */
[----:B------:R-:W-:-:S13]  /*07c0*/  ISETP.NE.OR P0, PT, R15, RZ, P0 ;  /* 0x000000ff0f00720c */ /* 0x000fda0000705670 */
[----:B------:R-:W-:Y:S05]  /*07d0*/  @P0 EXIT ;  /* 0x000000000000094d */ /* 0x000fea0003800000 */
[----:B-1----:R-:W-:Y:S01]  /*07e0*/  MOV R7, 0x0 ;  /* 0x0000000000077802 */ /* 0x002fe20000000f00 */
[----:B------:R-:W-:-:S04]  /*07f0*/  IMAD.MOV.U32 R6, RZ, RZ, 0x2 ;  /* 0x00000002ff067424 */ /* 0x000fc800078e00ff */
[----:B------:R-:W-:-:S03]  /*0800*/  IMAD.WIDE R14, R14, 0x2, -R6 ;  /* 0x000000020e0e7825 */ /* 0x000fc600078e0a06 */
[----:B------:R-:W-:-:S05]  /*0810*/  IADD3 R2, P0, PT, R2, R14, RZ ;  /* 0x0000000e02027210 */ /* 0x000fca0007f1e0ff */
[----:B------:R-:W-:-:S06]  /*0820*/  IMAD.X R3, R3, 0x1, R15, P0 ;  /* 0x0000000103037824 */ /* 0x000fcc00000e060f */
[----:B------:R-:W2:Y:S01]  /*0830*/  LDG.E.U16.CONSTANT R3, desc[UR4][R2.64] ;  /* 0x0000000402037981 */ /* 0x000ea2000c1e9500 */
[----:B------:R-:W-:-:S04]  /*0840*/  IADD3 R4, P0, PT, R4, R14, RZ ;  /* 0x0000000e04047210 */ /* 0x000fc80007f1e0ff */
[----:B------:R-:W-:-:S05]  /*0850*/  IADD3.X R5, PT, PT, R5, R15, RZ, P0, !PT ;  /* 0x0000000f05057210 */ /* 0x000fca00007fe4ff */
[----:B--2---:R-:W-:Y:S01]  /*0860*/  STG.E.U16 desc[UR4][R4.64], R3 ;  /* 0x0000000304007986 */ /* 0x004fe2000c101504 */
[----:B------:R-:W-:Y:S05]  /*0870*/  EXIT ;  /* 0x000000000000794d */ /* 0x000fea0003800000 */
.L_x_7:
        /* <DEDUP_REMOVED lines=16> */
.L_x_26:


//--------------------- .text._ZN8pygpukit3moe36gather_hidden_states_f32_vec4_kernelEPKfPKiPfiii --------------------------
	.section	.text._ZN8pygpukit3moe36gather_hidden_states_f32_vec4_kernelEPKfPKiPfiii,"ax",@progbits
	.align	128
        .global         _ZN8pygpukit3moe36gather_hidden_states_f32_vec4_kernelEPKfPKiPfiii
        .type           _ZN8pygpukit3moe36gather_hidden_states_f32_vec4_kernelEPKfPKiPfiii,@function
        .size           _ZN8pygpukit3moe36gather_hidden_states_f32_vec4_kernelEPKfPKiPfiii,(.L_x_27 - _ZN8pygpukit3moe36gather_hidden_states_f32_vec4_kernelEPKfPKiPfiii)
        .other          _ZN8pygpukit3moe36gather_hidden_states_f32_vec4_kernelEPKfPKiPfiii,@"STO_CUDA_ENTRY STV_DEFAULT"
_ZN8pygpukit3moe36gather_hidden_states_f32_vec4_kernelEPKfPKiPfiii:
.text._ZN8pygpukit3moe36gather_hidden_states_f32_vec4_kernelEPKfPKiPfiii:
        /* <DEDUP_REMOVED lines=10> */
[----:B------:R-:W2:Y:S01]  /*00a0*/  LDC.64 R24, c[0x0][0x380] ;  /* 0x0000e000ff187b82 */ /* 0x000ea20000000a00 */
[----:B0-----:R-:W-:-:S06]  /*00b0*/  IMAD.WIDE.U32 R4, R3, 0x4, R4 ;  /* 0x0000000403047825 */ /* 0x001fcc00078e0004 */
[----:B-1----:R-:W3:Y:S01]  /*00c0*/  LDG.E.CONSTANT R5, desc[UR4][R4.64] ;  /* 0x0000000404057981 */ /* 0x002ee2000c1e9900 */
[----:B------:R-:W0:Y:S01]  /*00d0*/  I2F.RP R2, R10 ;  /* 0x0000000a00027306 */ /* 0x000e220000209400 */
[----:B------:R-:W-:Y:S07]  /*00e0*/  BSSY.RECONVERGENT B0, `(.L_x_8) ;  /* 0x000006c000007945 */ /* 0x000fee0003800200 */
[----:B0-----:R-:W0:Y:S02]  /*00f0*/  MUFU.RCP R2, R2 ;  /* 0x0000000200027308 */ /* 0x001e240000001000 */
[----:B0-----:R-:W-:-:S02]  /*0100*/  VIADD R6, R2, 0xffffffe ;  /* 0x0ffffffe02067836 */ /* 0x001fc40000000000 */
[----:B------:R-:W0:Y:S04]  /*0110*/  S2R R2, SR_TID.X ;  /* 0x0000000000027919 */ /* 0x000e280000002100 */
[----:B------:R1:W4:Y:S02]  /*0120*/  F2I.FTZ.U32.TRUNC.NTZ R7, R6 ;  /* 0x0000000600077305 */ /* 0x000324000021f000 */
[----:B-1----:R-:W-:Y:S02]  /*0130*/  HFMA2 R6, -RZ, RZ, 0, 0 ;  /* 0x00000000ff067431 */ /* 0x002fe400000001ff */
[----:B----4-:R-:W-:-:S04]  /*0140*/  IMAD.MOV R9, RZ, RZ, -R7 ;  /* 0x000000ffff097224 */ /* 0x010fc800078e0a07 */
[----:B------:R-:W-:-:S04]  /*0150*/  IMAD R9, R9, R10, RZ ;  /* 0x0000000a09097224 */ /* 0x000fc800078e02ff */
[----:B------:R-:W-:Y:S01]  /*0160*/  IMAD.HI.U32 R7, R7, R9, R6 ;  /* 0x0000000907077227 */ /* 0x000fe200078e0006 */
[----:B---3--:R-:W-:Y:S02]  /*0170*/  IABS R4, R5 ;  /* 0x0000000500047213 */ /* 0x008fe40000000000 */
[----:B------:R-:W-:-:S03]  /*0180*/  LOP3.LUT R5, R5, R0, RZ, 0x3c, !PT ;  /* 0x0000000005057212 */ /* 0x000fc600078e3cff */
[----:B------:R-:W-:Y:S01]  /*0190*/  IMAD.HI.U32 R8, R7, R4, RZ ;  /* 0x0000000407087227 */ /* 0x000fe200078e00ff */
[----:B------:R-:W-:-:S03]  /*01a0*/  ISETP.GE.AND P1, PT, R5, RZ, PT ;  /* 0x000000ff0500720c */ /* 0x000fc60003f26270 */
[----:B------:R-:W-:-:S04]  /*01b0*/  IMAD.MOV R7, RZ, RZ, -R8 ;  /* 0x000000ffff077224 */ /* 0x000fc800078e0a08 */
[C---:B------:R-:W-:Y:S02]  /*01c0*/  IMAD R7, R10.reuse, R7, R4 ;  /* 0x000000070a077224 */ /* 0x040fe400078e0204 */
[----:B------:R-:W1:Y:S03]  /*01d0*/  LDC R4, c[0x0][0x39c] ;  /* 0x0000e700ff047b82 */ /* 0x000e660000000800 */
[----:B------:R-:W-:-:S13]  /*01e0*/  ISETP.GT.U32.AND P2, PT, R10, R7, PT ;  /* 0x000000070a00720c */ /* 0x000fda0003f44070 */
[----:B------:R-:W-:Y:S01]  /*01f0*/  @!P2 IMAD.IADD R7, R7, 0x1, -R10 ;  /* 0x000000010707a824 */ /* 0x000fe200078e0a0a */
[----:B------:R-:W-:Y:S02]  /*0200*/  @!P2 IADD3 R8, PT, PT, R8, 0x1, RZ ;  /* 0x000000010808a810 */ /* 0x000fe40007ffe0ff */
[----:B------:R-:W-:Y:S02]  /*0210*/  ISETP.NE.AND P2, PT, R0, RZ, PT ;  /* 0x000000ff0000720c */ /* 0x000fe40003f45270 */
[----:B------:R-:W-:Y:S02]  /*0220*/  ISETP.GE.U32.AND P0, PT, R7, R10, PT ;  /* 0x0000000a0700720c */ /* 0x000fe40003f06070 */
[----:B------:R-:W3:Y:S01]  /*0230*/  LDC.64 R6, c[0x0][0x390] ;  /* 0x0000e400ff067b82 */ /* 0x000ee20000000a00 */
[----:B-1----:R-:W-:Y:S01]  /*0240*/  SHF.R.S32.HI R5, RZ, 0x1f, R4 ;  /* 0x0000001fff057819 */ /* 0x002fe20000011404 */
[----:B------:R-:W-:-:S03]  /*0250*/  IMAD R9, R3, R4, RZ ;  /* 0x0000000403097224 */ /* 0x000fc600078e02ff */
[----:B------:R-:W-:-:S04]  /*0260*/  LEA.HI R5, R5, R4, RZ, 0x2 ;  /* 0x0000000405057211 */ /* 0x000fc800078f10ff */
[----:B------:R-:W-:Y:S02]  /*0270*/  SHF.R.S32.HI R5, RZ, 0x2, R5 ;  /* 0x00000002ff057819 */ /* 0x000fe40000011405 */
[----:B------:R-:W-:Y:S02]  /*0280*/  @P0 VIADD R8, R8, 0x1 ;  /* 0x0000000108080836 */ /* 0x000fe40000000000 */
[----:B0-----:R-:W-:-:S03]  /*0290*/  ISETP.GE.AND P0, PT, R2, R5, PT ;  /* 0x000000050200720c */ /* 0x001fc60003f06270 */
[----:B------:R-:W-:Y:S02]  /*02a0*/  @!P1 IADD3 R8, PT, PT, -R8, RZ, RZ ;  /* 0x000000ff08089210 */ /* 0x000fe40007ffe1ff */
[----:B------:R-:W-:-:S05]  /*02b0*/  @!P2 LOP3.LUT R8, RZ, R0, RZ, 0x33, !PT ;  /* 0x00000000ff08a212 */ /* 0x000fca00078e33ff */
[----:B------:R-:W-:Y:S02]  /*02c0*/  IMAD R3, R8, R4, RZ ;  /* 0x0000000408037224 */ /* 0x000fe400078e02ff */
[----:B---3--:R-:W-:-:S04]  /*02d0*/  IMAD.WIDE R6, R9, 0x4, R6 ;  /* 0x0000000409067825 */ /* 0x008fc800078e0206 */
[----:B--2---:R-:W-:Y:S01]  /*02e0*/  IMAD.WIDE R24, R3, 0x4, R24 ;  /* 0x0000000403187825 */ /* 0x004fe200078e0218 */
[----:B------:R-:W-:Y:S06]  /*02f0*/  @P0 BRA `(.L_x_9) ;  /* 0x0000000400280947 */ /* 0x000fec0003800000 */
[----:B------:R-:W0:Y:S01]  /*0300*/  LDC R3, c[0x0][0x360] ;  /* 0x0000d800ff037b82 */ /* 0x000e220000000800 */
[----:B------:R-:W-:Y:S01]  /*0310*/  BSSY.RECONVERGENT B1, `(.L_x_10) ;  /* 0x000002d000017945 */ /* 0x000fe20003800200 */
[----:B0-----:R-:W0:Y:S01]  /*0320*/  I2F.U32.RP R12, R3 ;  /* 0x00000003000c7306 */ /* 0x001e220000209000 */
[----:B------:R-:W-:Y:S01]  /*0330*/  IMAD.IADD R0, R2, 0x1, R3 ;  /* 0x0000000102007824 */ /* 0x000fe200078e0203 */
[----:B------:R-:W-:-:S04]  /*0340*/  ISETP.NE.U32.AND P2, PT, R3, RZ, PT ;  /* 0x000000ff0300720c */ /* 0x000fc80003f45070 */
[----:B------:R-:W-:Y:S02]  /*0350*/  ISETP.GE.U32.AND P0, PT, R0, R5, PT ;  /* 0x000000050000720c */ /* 0x000fe40003f06070 */
[----:B------:R-:W-:Y:S01]  /*0360*/  VIMNMX.U32 R11, PT, PT, R5, R0, !PT ;  /* 0x00000000050b7248 */ /* 0x000fe20007fe0000 */
[----:B0-----:R-:W0:Y:S02]  /*0370*/  MUFU.RCP R12, R12 ;  /* 0x0000000c000c7308 */ /* 0x001e240000001000 */
[----:B0-----:R-:W-:-:S06]  /*0380*/  VIADD R8, R12, 0xffffffe ;  /* 0x0ffffffe0c087836 */ /* 0x001fcc0000000000 */
[----:B------:R0:W1:Y:S02]  /*0390*/  F2I.FTZ.U32.TRUNC.NTZ R9, R8 ;  /* 0x0000000800097305 */ /* 0x000064000021f000 */
[----:B0-----:R-:W-:Y:S02]  /*03a0*/  MOV R8, RZ ;  /* 0x000000ff00087202 */ /* 0x001fe40000000f00 */
[----:B-1----:R-:W-:-:S05]  /*03b0*/  IADD3 R10, PT, PT, RZ, -R9, RZ ;  /* 0x80000009ff0a7210 */ /* 0x002fca0007ffe0ff */
[----:B------:R-:W-:Y:S01]  /*03c0*/  IMAD R13, R10, R3, RZ ;  /* 0x000000030a0d7224 */ /* 0x000fe200078e02ff */
[----:B------:R-:W-:-:S03]  /*03d0*/  SEL R10, RZ, 0x1, P0 ;  /* 0x00000001ff0a7807 */ /* 0x000fc60000000000 */
[----:B------:R-:W-:Y:S01]  /*03e0*/  IMAD.HI.U32 R9, R9, R13, R8 ;  /* 0x0000000d09097227 */ /* 0x000fe200078e0008 */
[----:B------:R-:W-:-:S05]  /*03f0*/  IADD3 R0, PT, PT, R11, -R0, -R10 ;  /* 0x800000000b007210 */ /* 0x000fca0007ffe80a */
[----:B------:R-:W-:-:S04]  /*0400*/  IMAD.HI.U32 R9, R9, R0, RZ ;  /* 0x0000000009097227 */ /* 0x000fc800078e00ff */
[----:B------:R-:W-:-:S04]  /*0410*/  IMAD.MOV R8, RZ, RZ, -R9 ;  /* 0x000000ffff087224 */ /* 0x000fc800078e0a09 */
[----:B------:R-:W-:-:S05]  /*0420*/  IMAD R0, R3, R8, R0 ;  /* 0x0000000803007224 */ /* 0x000fca00078e0200 */
[----:B------:R-:W-:-:S13]  /*0430*/  ISETP.GE.U32.AND P0, PT, R0, R3, PT ;  /* 0x000000030000720c */ /* 0x000fda0003f06070 */
[----:B------:R-:W-:Y:S01]  /*0440*/  @P0 IADD3 R0, PT, PT, R0, -R3, RZ ;  /* 0x8000000300000210 */ /* 0x000fe20007ffe0ff */
[----:B------:R-:W-:-:S03]  /*0450*/  @P0 VIADD R9, R9, 0x1 ;  /* 0x0000000109090836 */ /* 0x000fc60000000000 */
[----:B------:R-:W-:-:S13]  /*0460*/  ISETP.GE.U32.AND P1, PT, R0, R3, PT ;  /* 0x000000030000720c */ /* 0x000fda0003f26070 */
[----:B------:R-:W-:Y:S02]  /*0470*/  @P1 IADD3 R9, PT, PT, R9, 0x1, RZ ;  /* 0x0000000109091810 */ /* 0x000fe40007ffe0ff */
[----:B------:R-:W-:-:S05]  /*0480*/  @!P2 LOP3.LUT R9, RZ, R3, RZ, 0x33, !PT ;  /* 0x00000003ff09a212 */ /* 0x000fca00078e33ff */
[----:B------:R-:W-:-:S05]  /*0490*/  IMAD.IADD R9, R10, 0x1, R9 ;  /* 0x000000010a097824 */ /* 0x000fca00078e0209 */
[C---:B------:R-:W-:Y:S02]  /*04a0*/  LOP3.LUT R0, R9.reuse, 0x3, RZ, 0xc0, !PT ;  /* 0x0000000309007812 */ /* 0x040fe400078ec0ff */
[----:B------:R-:W-:Y:S02]  /*04b0*/  ISETP.GE.U32.AND P0, PT, R9, 0x3, PT ;  /* 0x000000030900780c */ /* 0x000fe40003f06070 */
[----:B------:R-:W-:Y:S02]  /*04c0*/  ISETP.NE.AND P1, PT, R0, 0x3, PT ;  /* 0x000000030000780c */ /* 0x000fe40003f25270 */
[----:B------:R-:W-:-:S11]  /*04d0*/  MOV R0, R2 ;  /* 0x0000000200007202 */ /* 0x000fd60000000f00 */
[----:B------:R-:W-:Y:S05]  /*04e0*/  @!P1 BRA `(.L_x_11) ;  /* 0x00000000003c9947 */ /* 0x000fea0003800000 */
[----:B------:R-:W-:Y:S02]  /*04f0*/  VIADD R9, R9, 0x1 ;  /* 0x0000000109097836 */ /* 0x000fe40000000000 */
[----:B------:R-:W-:-:S03]  /*0500*/  IMAD.WIDE.U32 R12, R2, 0x10, RZ ;  /* 0x00000010020c7825 */ /* 0x000fc600078e00ff */
[----:B------:R-:W-:-:S04]  /*0510*/  LOP3.LUT R9, R9, 0x3, RZ, 0xc0, !PT ;  /* 0x0000000309097812 */ /* 0x000fc800078ec0ff */
[C---:B------:R-:W-:Y:S01]  /*0520*/  IADD3 R16, PT, PT, -R9.reuse, RZ, RZ ;  /* 0x000000ff09107210 */ /* 0x040fe20007ffe1ff */
[----:B------:R-:W-:-:S07]  /*0530*/  IMAD R0, R9, R3, R2 ;  /* 0x0000000309007224 */ /* 0x000fce00078e0202 */
.L_x_12:
[----:B0-----:R-:W-:-:S05]  /*0540*/  IADD3 R8, P1, PT, R24, R12, RZ ;  /* 0x0000000c18087210 */ /* 0x001fca0007f3e0ff */
[----:B------:R-:W-:-:S06]  /*0550*/  IMAD.X R9, R25, 0x1, R13, P1 ;  /* 0x0000000119097824 */ /* 0x000fcc00008e060d */
[----:B------:R-:W2:Y:S01]  /*0560*/  LDG.E.128.CONSTANT R8, desc[UR4][R8.64] ;  /* 0x0000000408087981 */ /* 0x000ea2000c1e9d00 */
[----:B------:R-:W-:Y:S01]  /*0570*/  IADD3 R14, P1, PT, R6, R12, RZ ;  /* 0x0000000c060e7210 */ /* 0x000fe20007f3e0ff */
[----:B------:R-:W-:-:S03]  /*0580*/  VIADD R16, R16, 0x1 ;  /* 0x0000000110107836 */ /* 0x000fc60000000000 */
[----:B------:R-:W-:Y:S01]  /*0590*/  IADD3.X R15, PT, PT, R7, R13, RZ, P1, !PT ;  /* 0x0000000d070f7210 */ /* 0x000fe20000ffe4ff */
[----:B------:R-:W-:Y:S01]  /*05a0*/  IMAD.WIDE.U32 R12, R3, 0x10, R12 ;  /* 0x00000010030c7825 */ /* 0x000fe200078e000c */
[----:B------:R-:W-:-:S03]  /*05b0*/  ISETP.NE.AND P1, PT, R16, RZ, PT ;  /* 0x000000ff1000720c */ /* 0x000fc60003f25270 */
[----:B--2---:R0:W-:Y:S10]  /*05c0*/  STG.E.128 desc[UR4][R14.64], R8 ;  /* 0x000000080e007986 */ /* 0x0041f4000c101d04 */
[----:B------:R-:W-:Y:S05]  /*05d0*/  @P1 BRA `(.L_x_12) ;  /* 0xfffffffc00d81947 */ /* 0x000fea000383ffff */
.L_x_11:
[----:B------:R-:W-:Y:S05]  /*05e0*/  BSYNC.RECONVERGENT B1 ;  /* 0x0000000000017941 */ /* 0x000fea0003800200 */
.L_x_10:
[----:B------:R-:W-:Y:S05]  /*05f0*/  @!P0 BRA `(.L_x_9) ;  /* 0x0000000000688947 */ /* 0x000fea0003800000 */
[C---:B------:R-:W-:Y:S01]  /*0600*/  LEA R27, R3.reuse, R0, 0x1 ;  /* 0x00000000031b7211 */ /* 0x040fe200078e08ff */
[----:B------:R-:W-:Y:S02]  /*0610*/  IMAD R29, R3, 0x3, R0 ;  /* 0x00000003031d7824 */ /* 0x000fe400078e0200 */
[----:B------:R-:W-:-:S07]  /*0620*/  IMAD.IADD R26, R0, 0x1, R3 ;  /* 0x00000001001a7824 */ /* 0x000fce00078e0203 */
.L_x_13:
[----:B------:R-:W-:-:S06]  /*0630*/  IMAD.WIDE.U32 R22, R0, 0x10, R24 ;  /* 0x0000001000167825 */ /* 0x000fcc00078e0018 */
[----:B------:R-:W2:Y:S01]  /*0640*/  LDG.E.128.CONSTANT R20, desc[UR4][R22.64] ;  /* 0x0000000416147981 */ /* 0x000ea2000c1e9d00 */
[----:B01----:R-:W-:-:S04]  /*0650*/  IMAD.WIDE.U32 R8, R26, 0x10, R24 ;  /* 0x000000101a087825 */ /* 0x003fc800078e0018 */
[----:B------:R-:W-:Y:S02]  /*0660*/  IMAD.WIDE.U32 R14, R0, 0x10, R6 ;  /* 0x00000010000e7825 */ /* 0x000fe400078e0006 */
[----:B------:R-:W3:Y:S02]  /*0670*/  LDG.E.128.CONSTANT R8, desc[UR4][R8.64] ;  /* 0x0000000408087981 */ /* 0x000ee4000c1e9d00 */
[----:B------:R-:W-:-:S04]  /*0680*/  IMAD.WIDE.U32 R12, R27, 0x10, R24 ;  /* 0x000000101b0c7825 */ /* 0x000fc800078e0018 */
[----:B------:R-:W-:-:S06]  /*0690*/  IMAD.WIDE.U32 R16, R29, 0x10, R24 ;  /* 0x000000101d107825 */ /* 0x000fcc00078e0018 */
[----:B------:R-:W4:Y:S04]  /*06a0*/  LDG.E.128.CONSTANT R16, desc[UR4][R16.64] ;  /* 0x0000000410107981 */ /* 0x000f28000c1e9d00 */
[----:B--2---:R0:W-:Y:S04]  /*06b0*/  STG.E.128 desc[UR4][R14.64], R20 ;  /* 0x000000140e007986 */ /* 0x0041e8000c101d04 */
[----:B0-----:R-:W2:Y:S01]  /*06c0*/  LDG.E.128.CONSTANT R12, desc[UR4][R12.64] ;  /* 0x000000040c0c7981 */ /* 0x001ea2000c1e9d00 */
[----:B------:R-:W-:Y:S01]  /*06d0*/  IMAD.WIDE.U32 R20, R26, 0x10, R6 ;  /* 0x000000101a147825 */ /* 0x000fe200078e0006 */
[----:B------:R-:W-:-:S04]  /*06e0*/  IADD3 R0, PT, PT, R3, R0, R3 ;  /* 0x0000000003007210 */ /* 0x000fc80007ffe003 */
[----:B---3--:R0:W-:Y:S01]  /*06f0*/  STG.E.128 desc[UR4][R20.64], R8 ;  /* 0x0000000814007986 */ /* 0x0081e2000c101d04 */
[----:B------:R-:W-:-:S04]  /*0700*/  IADD3 R0, PT, PT, R3, R0, R3 ;  /* 0x0000000003007210 */ /* 0x000fc80007ffe003 */
[----:B------:R-:W-:Y:S01]  /*0710*/  ISETP.GE.AND P0, PT, R0, R5, PT ;  /* 0x000000050000720c */ /* 0x000fe20003f06270 */
[----:B0-----:R-:W-:-:S04]  /*0720*/  IMAD.WIDE.U32 R10, R27, 0x10, R6 ;  /* 0x000000101b0a7825 */ /* 0x001fc800078e0006 */
[----:B------:R-:W-:Y:S01]  /*0730*/  IMAD.WIDE.U32 R8, R29, 0x10, R6 ;  /* 0x000000101d087825 */ /* 0x000fe200078e0006 */
[C---:B------:R-:W-:Y:S02]  /*0740*/  LEA R27, R3.reuse, R27, 0x2 ;  /* 0x0000001b031b7211 */ /* 0x040fe400078e10ff */
[C---:B------:R-:W-:Y:S01]  /*0750*/  LEA R26, R3.reuse, R26, 0x2 ;  /* 0x0000001a031a7211 */ /* 0x040fe200078e10ff */
[----:B------:R-:W-:Y:S01]  /*0760*/  IMAD R29, R3, 0x4, R29 ;  /* 0x00000004031d7824 */ /* 0x000fe200078e021d */
[----:B--2---:R1:W-:Y:S04]  /*0770*/  STG.E.128 desc[UR4][R10.64], R12 ;  /* 0x0000000c0a007986 */ /* 0x0043e8000c101d04 */
[----:B----4-:R1:W-:Y:S01]  /*0780*/  STG.E.128 desc[UR4][R8.64], R16 ;  /* 0x0000001008007986 */ /* 0x0103e2000c101d04 */
[----:B------:R-:W-:Y:S05]  /*0790*/  @!P0 BRA `(.L_x_13) ;  /* 0xfffffffc00a48947 */ /* 0x000fea000383ffff */
.L_x_9:
[----:B------:R-:W-:Y:S05]  /*07a0*/  BSYNC.RECONVERGENT B0 ;  /* 0x0000000000007941 */ /* 0x000fea0003800200 */
.L_x_8:
[----:B------:R-:W-:-:S05]  /*07b0*/  IMAD R5, R5, 0x4, R2 ;  /* 0x0000000405057824 */ /* 0x000fca00078e0202 */
[----:B------:R-:W-:-:S13]  /*07c0*/  ISETP.GE.AND P0, PT, R5, R4, PT ;  /* 0x000000040500720c */ /* 0x000fda0003f06270 */
[----:B------:R-:W-:Y:S05]  /*07d0*/  @P0 EXIT ;  /* 0x000000000000094d */ /* 0x000fea0003800000 */
[----:B------:R-:W2:Y:S02]  /*07e0*/  LDCU UR6, c[0x0][0x360] ;  /* 0x00006c00ff0677ac */ /* 0x000ea40008000800 */
.L_x_14:
[----:B---3--:R-:W-:-:S06]  /*07f0*/  IMAD.WIDE R2, R5, 0x4, R24 ;  /* 0x0000000405027825 */ /* 0x008fcc00078e0218 */
[----:B------:R-:W3:Y:S01]  /*0800*/  LDG.E.CONSTANT R3, desc[UR4][R2.64] ;  /* 0x0000000402037981 */ /* 0x000ee2000c1e9900 */
[C---:B01----:R-:W-:Y:S01]  /*0810*/  IMAD.WIDE R8, R5.reuse, 0x4, R6 ;  /* 0x0000000405087825 */ /* 0x043fe200078e0206 */
[----:B--2---:R-:W-:-:S04]  /*0820*/  IADD3 R5, PT, PT, R5, UR6, RZ ;  /* 0x0000000605057c10 */ /* 0x004fc8000fffe0ff */
[----:B------:R-:W-:Y:S01]  /*0830*/  ISETP.GE.AND P0, PT, R5, R4, PT ;  /* 0x000000040500720c */ /* 0x000fe20003f06270 */
[----:B---3--:R3:W-:-:S12]  /*0840*/  STG.E desc[UR4][R8.64], R3 ;  /* 0x0000000308007986 */ /* 0x0087d8000c101904 */
[----:B------:R-:W-:Y:S05]  /*0850*/  @!P0 BRA `(.L_x_14) ;  /* 0xfffffffc00e48947 */ /* 0x000fea000383ffff */
[----:B------:R-:W-:Y:S05]  /*0860*/  EXIT ;  /* 0x000000000000794d */ /* 0x000fea0003800000 */
.L_x_15:
        /* <DEDUP_REMOVED lines=9> */
.L_x_27:


//--------------------- .text._ZN8pygpukit3moe28build_permute_indices_kernelEPKiS2_PiS3_iii --------------------------
	.section	.text._ZN8pygpukit3moe28build_permute_indices_kernelEPKiS2_PiS3_iii,"ax",@progbits
	.align	128
        .global         _ZN8pygpukit3moe28build_permute_indices_kernelEPKiS2_PiS3_iii
        .type           _ZN8pygpukit3moe28build_permute_indices_kernelEPKiS2_PiS3_iii,@function
        .size           _ZN8pygpukit3moe28build_permute_indices_kernelEPKiS2_PiS3_iii,(.L_x_28 - _ZN8pygpukit3moe28build_permute_indices_kernelEPKiS2_PiS3_iii)
        .other          _ZN8pygpukit3moe28build_permute_indices_kernelEPKiS2_PiS3_iii,@"STO_CUDA_ENTRY STV_DEFAULT"
_ZN8pygpukit3moe28build_permute_indices_kernelEPKiS2_PiS3_iii:
.text._ZN8pygpukit3moe28build_permute_indices_kernelEPKiS2_PiS3_iii:
[----:B------:R-:W-:Y:S01]  /*0000*/  LDC R1, c[0x0][0x37c] ;  /* 0x0000df00ff017b82 */ /* 0x000fe20000000800 */
[----:B------:R-:W0:Y:S07]  /*0010*/  S2R R0, SR_TID.X ;  /* 0x0000000000007919 */ /* 0x000e2e0000002100 */
[----:B------:R-:W0:Y:S01]  /*0020*/  S2UR UR6, SR_CTAID.X ;  /* 0x00000000000679c3 */ /* 0x000e220000002500 */
[----:B------:R-:W1:Y:S01]  /*0030*/  LDCU UR4, c[0x0][0x3a8] ;  /* 0x00007500ff0477ac */ /* 0x000e620008000800 */
[----:B------:R-:W1:Y:S06]  /*0040*/  LDCU UR5, c[0x0][0x3a0] ;  /* 0x00007400ff0577ac */ /* 0x000e6c0008000800 */
[----:B------:R-:W0:Y:S01]  /*0050*/  LDC R9, c[0x0][0x360] ;  /* 0x0000d800ff097b82 */ /* 0x000e220000000800 */
[----:B-1----:R-:W-:Y:S01]  /*0060*/  UIMAD UR4, UR4, UR5, URZ ;  /* 0x00000005040472a4 */ /* 0x002fe2000f8e02ff */
[----:B0-----:R-:W-:-:S05]  /*0070*/  IMAD R9, R9, UR6, R0 ;  /* 0x0000000609097c24 */ /* 0x001fca000f8e0200 */
[----:B------:R-:W-:-:S13]  /*0080*/  ISETP.GE.AND P0, PT, R9, UR4, PT ;  /* 0x0000000409007c0c */ /* 0x000fda000bf06270 */
[----:B------:R-:W-:Y:S05]  /*0090*/  @P0 EXIT ;  /* 0x000000000000094d */ /* 0x000fea0003800000 */
[----:B------:R-:W0:Y:S01]  /*00a0*/  LDC.64 R2, c[0x0][0x380] ;  /* 0x0000e000ff027b82 */ /* 0x000e220000000a00 */
[----:B------:R-:W1:Y:S01]  /*00b0*/  LDCU.64 UR4, c[0x0][0x358] ;  /* 0x00006b00ff0477ac */ /* 0x000e620008000a00 */
[----:B------:R-:W2:Y:S01]  /*00c0*/  LDCU UR6, c[0x0][0x3a4] ;  /* 0x00007480ff0677ac */ /* 0x000ea20008000800 */
[----:B0-----:R-:W-:-:S05]  /*00d0*/  IMAD.WIDE R2, R9, 0x4, R2 ;  /* 0x0000000409027825 */ /* 0x001fca00078e0202 */
[----:B-1----:R-:W2:Y:S02]  /*00e0*/  LDG.E.CONSTANT R7, desc[UR4][R2.64] ;  /* 0x0000000402077981 */ /* 0x002ea4000c1e9900 */
[----:B--2---:R-:W-:-:S04]  /*00f0*/  ISETP.GE.AND P0, PT, R7, UR6, PT ;  /* 0x0000000607007c0c */ /* 0x004fc8000bf06270 */
[----:B------:R-:W-:-:S13]  /*0100*/  ISETP.LT.OR P0, PT, R7, RZ, P0 ;  /* 0x000000ff0700720c */ /* 0x000fda0000701670 */
[----:B------:R-:W-:Y:S05]  /*0110*/  @P0 EXIT ;  /* 0x000000000000094d */ /* 0x000fea0003800000 */
[----:B------:R-:W0:Y:S01]  /*0120*/  LDC.64 R2, c[0x0][0x398] ;  /* 0x0000e600ff027b82 */ /* 0x000e220000000a00 */
[----:B------:R-:W-:-:S07]  /*0130*/  HFMA2 R13, -RZ, RZ, 0, 5.9604644775390625e-08 ;  /* 0x00000001ff0d7431 */ /* 0x000fce00000001ff */
[----:B------:R-:W1:Y:S01]  /*0140*/  LDC.64 R4, c[0x0][0x388] ;  /* 0x0000e200ff047b82 */ /* 0x000e620000000a00 */
[----:B0-----:R-:W-:-:S06]  /*0150*/  IMAD.WIDE.U32 R2, R7, 0x4, R2 ;  /* 0x0000000407027825 */ /* 0x001fcc00078e0002 */
[----:B------:R-:W2:Y:S01]  /*0160*/  ATOMG.E.ADD.STRONG.GPU PT, R2, desc[UR4][R2.64], R13 ;  /* 0x8000000d020279a8 */ /* 0x000ea200081ef104 */
[----:B-1----:R-:W-:Y:S02]  /*0170*/  IMAD.WIDE.U32 R4, R7, 0x4, R4 ;  /* 0x0000000407047825 */ /* 0x002fe400078e0004 */
[----:B------:R-:W0:Y:S04]  /*0180*/  LDC.64 R6, c[0x0][0x390] ;  /* 0x0000e400ff067b82 */ /* 0x000e280000000a00 */
[----:B------:R-:W2:Y:S02]  /*0190*/  LDG.E.CONSTANT R5, desc[UR4][R4.64] ;  /* 0x0000000404057981 */ /* 0x000ea4000c1e9900 */
[----:B--2---:R-:W-:-:S05]  /*01a0*/  IADD3 R11, PT, PT, R2, R5, RZ ;  /* 0x00000005020b7210 */ /* 0x004fca0007ffe0ff */
[----:B0-----:R-:W-:-:S05]  /*01b0*/  IMAD.WIDE R6, R11, 0x4, R6 ;  /* 0x000000040b067825 */ /* 0x001fca00078e0206 */
[----:B------:R-:W-:Y:S01]  /*01c0*/  STG.E desc[UR4][R6.64], R9 ;  /* 0x0000000906007986 */ /* 0x000fe2000c101904 */
[----:B------:R-:W-:Y:S05]  /*01d0*/  EXIT ;  /* 0x000000000000794d */ /* 0x000fea0003800000 */
.L_x_16:
        /* <DEDUP_REMOVED lines=10> */
.L_x_28:


//--------------------- .text._ZN8pygpukit3moe29compute_expert_offsets_kernelEPKiPii --------------------------
	.section	.text._ZN8pygpukit3moe29compute_expert_offsets_kernelEPKiPii,"ax",@progbits
	.align	128
        .global         _ZN8pygpukit3moe29compute_expert_offsets_kernelEPKiPii
        .type           _ZN8pygpukit3moe29compute_expert_offsets_kernelEPKiPii,@function
        .size           _ZN8pygpukit3moe29compute_expert_offsets_kernelEPKiPii,(.L_x_29 - _ZN8pygpukit3moe29compute_expert_offsets_kernelEPKiPii)
        .other          _ZN8pygpukit3moe29compute_expert_offsets_kernelEPKiPii,@"STO_CUDA_ENTRY STV_DEFAULT"
_ZN8pygpukit3moe29compute_expert_offsets_kernelEPKiPii:
.text._ZN8pygpukit3moe29compute_expert_offsets_kernelEPKiPii:
[----:B------:R-:W-:Y:S01]  /*0000*/  LDC R1, c[0x0][0x37c] ;  /* 0x0000df00ff017b82 */ /* 0x000fe20000000800 */
[----:B------:R-:W0:Y:S07]  /*0010*/  S2R R0, SR_TID.X ;  /* 0x0000000000007919 */ /* 0x000e2e0000002100 */
[----:B------:R-:W0:Y:S02]  /*0020*/  S2UR UR4, SR_CTAID.X ;  /* 0x00000000000479c3 */ /* 0x000e240000002500 */
[----:B0-----:R-:W-:-:S13]  /*0030*/  LOP3.LUT P0, RZ, R0, UR4, RZ, 0xfc, !PT ;  /* 0x0000000400ff7c12 */ /* 0x001fda000f80fcff */
[----:B------:R-:W-:Y:S05]  /*0040*/  @P0 EXIT ;  /* 0x000000000000094d */ /* 0x000fea0003800000 */
[----:B------:R-:W0:Y:S01]  /*0050*/  LDC R0, c[0x0][0x390] ;  /* 0x0000e400ff007b82 */ /* 0x000e220000000800 */
[----:B------:R-:W1:Y:S01]  /*0060*/  LDCU.64 UR8, c[0x0][0x358] ;  /* 0x00006b00ff0877ac */ /* 0x000e620008000a00 */
[----:B------:R-:W-:Y:S01]  /*0070*/  IMAD.MOV.U32 R7, RZ, RZ, RZ ;  /* 0x000000ffff077224 */ /* 0x000fe200078e00ff */
[----:B0-----:R-:W-:-:S13]  /*0080*/  ISETP.GE.AND P0, PT, R0, 0x1, PT ;  /* 0x000000010000780c */ /* 0x001fda0003f06270 */
[----:B-1----:R-:W-:Y:S05]  /*0090*/  @!P0 BRA `(.L_x_17) ;  /* 0x00000008005c8947 */ /* 0x002fea0003800000 */
[C---:B------:R-:W-:Y:S02]  /*00a0*/  ISETP.GE.U32.AND P1, PT, R0.reuse, 0x10, PT ;  /* 0x000000100000780c */ /* 0x040fe40003f26070 */
[----:B------:R-:W-:Y:S02]  /*00b0*/  CS2R R6, SRZ ;  /* 0x0000000000067805 */ /* 0x000fe4000001ff00 */
[----:B------:R-:W-:-:S04]  /*00c0*/  LOP3.LUT R24, R0, 0xf, RZ, 0xc0, !PT ;  /* 0x0000000f00187812 */ /* 0x000fc800078ec0ff */
[----:B------:R-:W-:-:S05]  /*00d0*/  ISETP.NE.AND P0, PT, R24, RZ, PT ;  /* 0x000000ff1800720c */ /* 0x000fca0003f05270 */
[----:B------:R-:W-:Y:S08]  /*00e0*/  @!P1 BRA `(.L_x_18) ;  /* 0x0000000400149947 */ /* 0x000ff00003800000 */
[----:B------:R-:W0:Y:S01]  /*00f0*/  LDCU.128 UR4, c[0x0][0x380] ;  /* 0x00007000ff0477ac */ /* 0x000e220008000c00 */
[----:B------:R-:W-:Y:S01]  /*0100*/  LOP3.LUT R6, R0, 0x7ffffff0, RZ, 0xc0, !PT ;  /* 0x7ffffff000067812 */ /* 0x000fe200078ec0ff */
[----:B------:R-:W-:-:S03]  /*0110*/  IMAD.MOV.U32 R7, RZ, RZ, RZ ;  /* 0x000000ffff077224 */ /* 0x000fc600078e00ff */
[----:B------:R-:W-:Y:S01]  /*0120*/  IADD3 R8, PT, PT, -R6, RZ, RZ ;  /* 0x000000ff06087210 */ /* 0x000fe20007ffe1ff */
[----:B0-----:R-:W-:Y:S02]  /*0130*/  UIADD3 UR6, UP0, UPT, UR6, 0x20, URZ ;  /* 0x0000002006067890 */ /* 0x001fe4000ff1e0ff */
[----:B------:R-:W-:Y:S02]  /*0140*/  UIADD3 UR4, UP1, UPT, UR4, 0x20, URZ ;  /* 0x0000002004047890 */ /* 0x000fe4000ff3e0ff */
[----:B------:R-:W-:Y:S02]  /*0150*/  UIADD3.X UR7, UPT, UPT, URZ, UR7, URZ, UP0, !UPT ;  /* 0x00000007ff077290 */ /* 0x000fe400087fe4ff */
[----:B------:R-:W-:Y:S01]  /*0160*/  UIADD3.X UR5, UPT, UPT, URZ, UR5, URZ, UP1, !UPT ;  /* 0x00000005ff057290 */ /* 0x000fe20008ffe4ff */
[----:B------:R-:W-:Y:S02]  /*0170*/  IMAD.U32 R9, RZ, RZ, UR6 ;  /* 0x00000006ff097e24 */ /* 0x000fe4000f8e00ff */
[----:B------:R-:W-:Y:S01]  /*0180*/  IMAD.U32 R2, RZ, RZ, UR4 ;  /* 0x00000004ff027e24 */ /* 0x000fe2000f8e00ff */
[----:B------:R-:W-:-:S02]  /*0190*/  MOV R16, UR7 ;  /* 0x0000000700107c02 */ /* 0x000fc40008000f00 */
[----:B------:R-:W-:-:S07]  /*01a0*/  IMAD.U32 R3, RZ, RZ, UR5 ;  /* 0x00000005ff037e24 */ /* 0x000fce000f8e00ff */
.L_x_19:
[----:B------:R-:W2:Y:S04]  /*01b0*/  LDG.E.CONSTANT R28, desc[UR8][R2.64+-0x20] ;  /* 0xffffe008021c7981 */ /* 0x000ea8000c1e9900 */
[----:B-1----:R-:W3:Y:S04]  /*01c0*/  LDG.E.CONSTANT R17, desc[UR8][R2.64+-0x1c] ;  /* 0xffffe40802117981 */ /* 0x002ee8000c1e9900 */
[----:B------:R-:W4:Y:S04]  /*01d0*/  LDG.E.CONSTANT R19, desc[UR8][R2.64+-0x18] ;  /* 0xffffe80802137981 */ /* 0x000f28000c1e9900 */
[----:B------:R-:W5:Y:S04]  /*01e0*/  LDG.E.CONSTANT R21, desc[UR8][R2.64+-0x14] ;  /* 0xffffec0802157981 */ /* 0x000f68000c1e9900 */
        /* <DEDUP_REMOVED lines=11> */
[----:B------:R0:W5:Y:S01]  /*02a0*/  LDG.E.CONSTANT R14, desc[UR8][R2.64+0x1c] ;  /* 0x00001c08020e7981 */ /* 0x000162000c1e9900 */
[----:B------:R-:W-:-:S05]  /*02b0*/  VIADD R8, R8, 0x10 ;  /* 0x0000001008087836 */ /* 0x000fca0000000000 */
[----:B------:R-:W-:Y:S02]  /*02c0*/  ISETP.NE.AND P1, PT, R8, RZ, PT ;  /* 0x000000ff0800720c */ /* 0x000fe40003f25270 */
[----:B0-----:R-:W-:-:S04]  /*02d0*/  IADD3 R2, P3, PT, R2, 0x40, RZ ;  /* 0x0000004002027810 */ /* 0x001fc80007f7e0ff */
[----:B------:R-:W-:Y:S01]  /*02e0*/  IADD3.X R3, PT, PT, RZ, R3, RZ, P3, !PT ;  /* 0x00000003ff037210 */ /* 0x000fe20001ffe4ff */
[----:B--2---:R-:W-:-:S05]  /*02f0*/  IMAD.IADD R15, R28, 0x1, R7 ;  /* 0x000000011c0f7824 */ /* 0x004fca00078e0207 */
[----:B---3--:R-:W-:-:S05]  /*0300*/  IADD3 R17, PT, PT, R15, R17, RZ ;  /* 0x000000110f117210 */ /* 0x008fca0007ffe0ff */
[----:B----4-:R-:W-:-:S04]  /*0310*/  IMAD.IADD R19, R17, 0x1, R19 ;  /* 0x0000000111137824 */ /* 0x010fc800078e0213 */
[----:B-----5:R-:W-:-:S05]  /*0320*/  IMAD.IADD R21, R19, 0x1, R21 ;  /* 0x0000000113157824 */ /* 0x020fca00078e0215 */
[----:B------:R-:W-:-:S05]  /*0330*/  IADD3 R23, PT, PT, R21, R23, RZ ;  /* 0x0000001715177210 */ /* 0x000fca0007ffe0ff */
[----:B------:R-:W-:-:S04]  /*0340*/  IMAD.IADD R25, R23, 0x1, R26 ;  /* 0x0000000117197824 */ /* 0x000fc800078e021a */
[----:B------:R-:W-:-:S05]  /*0350*/  IMAD.IADD R27, R25, 0x1, R22 ;  /* 0x00000001191b7824 */ /* 0x000fca00078e0216 */
[----:B------:R-:W-:-:S05]  /*0360*/  IADD3 R29, PT, PT, R27, R20, RZ ;  /* 0x000000141b1d7210 */ /* 0x000fca0007ffe0ff */
[----:B------:R-:W-:-:S04]  /*0370*/  IMAD.IADD R18, R29, 0x1, R18 ;  /* 0x000000011d127824 */ /* 0x000fc800078e0212 */
[----:B------:R-:W-:Y:S02]  /*0380*/  IMAD.IADD R20, R18, 0x1, R5 ;  /* 0x0000000112147824 */ /* 0x000fe400078e0205 */
[----:B------:R-:W-:-:S03]  /*0390*/  IMAD.MOV.U32 R5, RZ, RZ, R16 ;  /* 0x000000ffff057224 */ /* 0x000fc600078e0010 */
[----:B------:R-:W-:Y:S01]  /*03a0*/  IADD3 R22, PT, PT, R20, R4, RZ ;  /* 0x0000000414167210 */ /* 0x000fe20007ffe0ff */
[----:B------:R-:W-:-:S03]  /*03b0*/  IMAD.MOV.U32 R4, RZ, RZ, R9 ;  /* 0x000000ffff047224 */ /* 0x000fc600078e0009 */
[----:B------:R-:W-:Y:S02]  /*03c0*/  IADD3 R10, PT, PT, R22, R10, RZ ;  /* 0x0000000a160a7210 */ /* 0x000fe40007ffe0ff */
[----:B------:R-:W-:Y:S01]  /*03d0*/  IADD3 R9, P2, PT, R4, 0x40, RZ ;  /* 0x0000004004097810 */ /* 0x000fe20007f5e0ff */
[----:B------:R0:W-:Y:S02]  /*03e0*/  STG.E desc[UR8][R4.64+-0x20], R7 ;  /* 0xffffe00704007986 */ /* 0x0001e4000c101908 */
[----:B------:R-:W-:Y:S02]  /*03f0*/  IMAD.IADD R11, R10, 0x1, R11 ;  /* 0x000000010a0b7824 */ /* 0x000fe400078e020b */
[----:B------:R1:W-:Y:S01]  /*0400*/  STG.E desc[UR8][R4.64+-0x1c], R15 ;  /* 0xffffe40f04007986 */ /* 0x0003e2000c101908 */
[----:B------:R-:W-:Y:S02]  /*0410*/  IMAD.X R16, RZ, RZ, R5, P2 ;  /* 0x000000ffff107224 */ /* 0x000fe400010e0605 */
[----:B------:R-:W-:Y:S01]  /*0420*/  IMAD.IADD R12, R11, 0x1, R12 ;  /* 0x000000010b0c7824 */ /* 0x000fe200078e020c */
[----:B------:R1:W-:Y:S04]  /*0430*/  STG.E desc[UR8][R4.64+-0x18], R17 ;  /* 0xffffe81104007986 */ /* 0x0003e8000c101908 */
[----:B------:R-:W-:Y:S01]  /*0440*/  IADD3 R13, PT, PT, R12, R13, RZ ;  /* 0x0000000d0c0d7210 */ /* 0x000fe20007ffe0ff */
[----:B------:R1:W-:Y:S04]  /*0450*/  STG.E desc[UR8][R4.64+-0x14], R19 ;  /* 0xffffec1304007986 */ /* 0x0003e8000c101908 */
[----:B------:R1:W-:Y:S01]  /*0460*/  STG.E desc[UR8][R4.64+-0x10], R21 ;  /* 0xfffff01504007986 */ /* 0x0003e2000c101908 */
[----:B0-----:R-:W-:-:S03]  /*0470*/  IMAD.IADD R7, R13, 0x1, R14 ;  /* 0x000000010d077824 */ /* 0x001fc600078e020e */
[----:B------:R1:W-:Y:S04]  /*0480*/  STG.E desc[UR8][R4.64+-0xc], R23 ;  /* 0xfffff41704007986 */ /* 0x0003e8000c101908 */
        /* <DEDUP_REMOVED lines=9> */
[----:B------:R1:W-:Y:S01]  /*0520*/  STG.E desc[UR8][R4.64+0x1c], R13 ;  /* 0x00001c0d04007986 */ /* 0x0003e2000c101908 */
[----:B------:R-:W-:Y:S05]  /*0530*/  @P1 BRA `(.L_x_19) ;  /* 0xfffffffc001c1947 */ /* 0x000fea000383ffff */
.L_x_18:
[----:B------:R-:W-:Y:S05]  /*0540*/  @!P0 BRA `(.L_x_17) ;  /* 0x0000000400308947 */ /* 0x000fea0003800000 */
[----:B------:R-:W-:Y:S02]  /*0550*/  ISETP.GE.U32.AND P0, PT, R24, 0x8, PT ;  /* 0x000000081800780c */ /* 0x000fe40003f06070 */
[----:B-1----:R-:W-:-:S04]  /*0560*/  LOP3.LUT R21, R0, 0x7, RZ, 0xc0, !PT ;  /* 0x0000000700157812 */ /* 0x002fc800078ec0ff */
[----:B------:R-:W-:-:S07]  /*0570*/  ISETP.NE.AND P1, PT, R21, RZ, PT ;  /* 0x000000ff1500720c */ /* 0x000fce0003f25270 */
[----:B------:R-:W-:Y:S06]  /*0580*/  @!P0 BRA `(.L_x_20) ;  /* 0x0000000000748947 */ /* 0x000fec0003800000 */
[----:B------:R-:W0:Y:S08]  /*0590*/  LDC.64 R4, c[0x0][0x380] ;  /* 0x0000e000ff047b82 */ /* 0x000e300000000a00 */
[----:B------:R-:W1:Y:S01]  /*05a0*/  LDC.64 R2, c[0x0][0x388] ;  /* 0x0000e200ff027b82 */ /* 0x000e620000000a00 */
[----:B0-----:R-:W-:-:S05]  /*05b0*/  IMAD.WIDE.U32 R4, R6, 0x4, R4 ;  /* 0x0000000406047825 */ /* 0x001fca00078e0004 */
[----:B------:R-:W2:Y:S04]  /*05c0*/  LDG.E.CONSTANT R8, desc[UR8][R4.64] ;  /* 0x0000000804087981 */ /* 0x000ea8000c1e9900 */
[----:B------:R-:W3:Y:S04]  /*05d0*/  LDG.E.CONSTANT R10, desc[UR8][R4.64+0x4] ;  /* 0x00000408040a7981 */ /* 0x000ee8000c1e9900 */
[----:B------:R-:W4:Y:S04]  /*05e0*/  LDG.E.CONSTANT R12, desc[UR8][R4.64+0x8] ;  /* 0x00000808040c7981 */ /* 0x000f28000c1e9900 */
[----:B------:R-:W5:Y:S04]  /*05f0*/  LDG.E.CONSTANT R14, desc[UR8][R4.64+0xc] ;  /* 0x00000c08040e7981 */ /* 0x000f68000c1e9900 */
[----:B------:R-:W5:Y:S04]  /*0600*/  LDG.E.CONSTANT R16, desc[UR8][R4.64+0x10] ;  /* 0x0000100804107981 */ /* 0x000f68000c1e9900 */
[----:B------:R-:W5:Y:S04]  /*0610*/  LDG.E.CONSTANT R18, desc[UR8][R4.64+0x14] ;  /* 0x0000140804127981 */ /* 0x000f68000c1e9900 */
[----:B------:R-:W5:Y:S04]  /*0620*/  LDG.E.CONSTANT R20, desc[UR8][R4.64+0x18] ;  /* 0x0000180804147981 */ /* 0x000f68000c1e9900 */
[----:B------:R0:W5:Y:S01]  /*0630*/  LDG.E.CONSTANT R22, desc[UR8][R4.64+0x1c] ;  /* 0x00001c0804167981 */ /* 0x000162000c1e9900 */
[----:B-1----:R-:W-:-:S04]  /*0640*/  IMAD.WIDE.U32 R2, R6, 0x4, R2 ;  /* 0x0000000406027825 */ /* 0x002fc800078e0002 */
[----:B------:R-:W-:Y:S01]  /*0650*/  VIADD R6, R6, 0x8 ;  /* 0x0000000806067836 */ /* 0x000fe20000000000 */
[----:B------:R1:W-:Y:S01]  /*0660*/  STG.E desc[UR8][R2.64], R7 ;  /* 0x0000000702007986 */ /* 0x0003e2000c101908 */
[----:B--2---:R-:W-:-:S05]  /*0670*/  IMAD.IADD R9, R7, 0x1, R8 ;  /* 0x0000000107097824 */ /* 0x004fca00078e0208 */
[----:B---3--:R-:W-:Y:S01]  /*0680*/  IADD3 R11, PT, PT, R9, R10, RZ ;  /* 0x0000000a090b7210 */ /* 0x008fe20007ffe0ff */
[----:B------:R2:W-:Y:S04]  /*0690*/  STG.E desc[UR8][R2.64+0x4], R9 ;  /* 0x0000040902007986 */ /* 0x0005e8000c101908 */
[----:B----4-:R-:W-:Y:S01]  /*06a0*/  IMAD.IADD R13, R11, 0x1, R12 ;  /* 0x000000010b0d7824 */ /* 0x010fe200078e020c */
[----:B------:R2:W-:Y:S04]  /*06b0*/  STG.E desc[UR8][R2.64+0x8], R11 ;  /* 0x0000080b02007986 */ /* 0x0005e8000c101908 */
[----:B-----5:R-:W-:Y:S01]  /*06c0*/  IADD3 R15, PT, PT, R13, R14, RZ ;  /* 0x0000000e0d0f7210 */ /* 0x020fe20007ffe0ff */
[----:B------:R2:W-:Y:S04]  /*06d0*/  STG.E desc[UR8][R2.64+0xc], R13 ;  /* 0x00000c0d02007986 */ /* 0x0005e8000c101908 */
[----:B------:R-:W-:Y:S01]  /*06e0*/  IMAD.IADD R17, R15, 0x1, R16 ;  /* 0x000000010f117824 */ /* 0x000fe200078e0210 */
[----:B------:R2:W-:Y:S04]  /*06f0*/  STG.E desc[UR8][R2.64+0x10], R15 ;  /* 0x0000100f02007986 */ /* 0x0005e8000c101908 */
[----:B------:R-:W-:Y:S01]  /*0700*/  IADD3 R19, PT, PT, R17, R18, RZ ;  /* 0x0000001211137210 */ /* 0x000fe20007ffe0ff */
[----:B------:R2:W-:Y:S04]  /*0710*/  STG.E desc[UR8][R2.64+0x14], R17 ;  /* 0x0000141102007986 */ /* 0x0005e8000c101908 */
[----:B0-----:R-:W-:Y:S01]  /*0720*/  IMAD.IADD R5, R19, 0x1, R20 ;  /* 0x0000000113057824 */ /* 0x001fe200078e0214 */
[----:B------:R2:W-:Y:S04]  /*0730*/  STG.E desc[UR8][R2.64+0x18], R19 ;  /* 0x0000181302007986 */ /* 0x0005e8000c101908 */
[----:B------:R2:W-:Y:S01]  /*0740*/  STG.E desc[UR8][R2.64+0x1c], R5 ;  /* 0x00001c0502007986 */ /* 0x0005e2000c101908 */
[----:B-1----:R-:W-:-:S07]  /*0750*/  IADD3 R7, PT, PT, R5, R22, RZ ;  /* 0x0000001605077210 */ /* 0x002fce0007ffe0ff */
.L_x_20:
[----:B------:R-:W-:Y:S05]  /*0760*/  @!P1 BRA `(.L_x_17) ;  /* 0x0000000000a89947 */ /* 0x000fea0003800000 */
[----:B------:R-:W-:Y:S02]  /*0770*/  ISETP.GE.U32.AND P0, PT, R21, 0x4, PT ;  /* 0x000000041500780c */ /* 0x000fe40003f06070 */
[----:B--2---:R-:W-:-:S04]  /*0780*/  LOP3.LUT R2, R0, 0x3, RZ, 0xc0, !PT ;  /* 0x0000000300027812 */ /* 0x004fc800078ec0ff */
[----:B------:R-:W-:-:S07]  /*0790*/  ISETP.NE.AND P1, PT, R2, RZ, PT ;  /* 0x000000ff0200720c */ /* 0x000fce0003f25270 */
[----:B------:R-:W-:Y:S06]  /*07a0*/  @!P0 BRA `(.L_x_21) ;  /* 0x0000000000448947 */ /* 0x000fec0003800000 */
[----:B------:R-:W0:Y:S02]  /*07b0*/  LDC.64 R4, c[0x0][0x380] ;  /* 0x0000e000ff047b82 */ /* 0x000e240000000a00 */
[----:B0-----:R-:W-:-:S06]  /*07c0*/  IMAD.WIDE.U32 R8, R6, 0x4, R4 ;  /* 0x0000000406087825 */ /* 0x001fcc00078e0004 */
[----:B------:R-:W0:Y:S01]  /*07d0*/  LDC.64 R4, c[0x0][0x388] ;  /* 0x0000e200ff047b82 */ /* 0x000e220000000a00 */
[----:B------:R-:W2:Y:S04]  /*07e0*/  LDG.E.CONSTANT R10, desc[UR8][R8.64] ;  /* 0x00000008080a7981 */ /* 0x000ea8000c1e9900 */
[----:B------:R-:W3:Y:S04]  /*07f0*/  LDG.E.CONSTANT R12, desc[UR8][R8.64+0x4] ;  /* 0x00000408080c7981 */ /* 0x000ee8000c1e9900 */
[----:B------:R-:W4:Y:S04]  /*0800*/  LDG.E.CONSTANT R14, desc[UR8][R8.64+0x8] ;  /* 0x00000808080e7981 */ /* 0x000f28000c1e9900 */
[----:B------:R-:W5:Y:S01]  /*0810*/  LDG.E.CONSTANT R16, desc[UR8][R8.64+0xc] ;  /* 0x00000c0808107981 */ /* 0x000f62000c1e9900 */
[C---:B0-----:R-:W-:Y:S01]  /*0820*/  IMAD.WIDE.U32 R4, R6.reuse, 0x4, R4 ;  /* 0x0000000406047825 */ /* 0x041fe200078e0004 */
[----:B------:R-:W-:-:S04]  /*0830*/  IADD3 R6, PT, PT, R6, 0x4, RZ ;  /* 0x0000000406067810 */ /* 0x000fc80007ffe0ff */
[----:B------:R5:W-:Y:S01]  /*0840*/  STG.E desc[UR8][R4.64], R7 ;  /* 0x0000000704007986 */ /* 0x000be2000c101908 */
[----:B--2---:R-:W-:-:S05]  /*0850*/  IADD3 R3, PT, PT, R7, R10, RZ ;  /* 0x0000000a07037210 */ /* 0x004fca0007ffe0ff */
[----:B---3--:R-:W-:Y:S01]  /*0860*/  IMAD.IADD R11, R3, 0x1, R12 ;  /* 0x00000001030b7824 */ /* 0x008fe200078e020c */
[----:B------:R0:W-:Y:S04]  /*0870*/  STG.E desc[UR8][R4.64+0x4], R3 ;  /* 0x0000040304007986 */ /* 0x0001e8000c101908 */
[----:B----4-:R-:W-:Y:S01]  /*0880*/  IADD3 R13, PT, PT, R11, R14, RZ ;  /* 0x0000000e0b0d7210 */ /* 0x010fe20007ffe0ff */
[----:B------:R0:W-:Y:S04]  /*0890*/  STG.E desc[UR8][R4.64+0x8], R11 ;  /* 0x0000080b04007986 */ /* 0x0001e8000c101908 */
[----:B------:R0:W-:Y:S01]  /*08a0*/  STG.E desc[UR8][R4.64+0xc], R13 ;  /* 0x00000c0d04007986 */ /* 0x0001e2000c101908 */
[----:B-----5:R-:W-:-:S07]  /*08b0*/  IMAD.IADD R7, R13, 0x1, R16 ;  /* 0x000000010d077824 */ /* 0x020fce00078e0210 */
.L_x_21:
[----:B------:R-:W-:Y:S05]  /*08c0*/  @!P1 BRA `(.L_x_17) ;  /* 0x0000000000509947 */ /* 0x000fea0003800000 */
[----:B0-----:R-:W0:Y:S08]  /*08d0*/  LDC.64 R4, c[0x0][0x380] ;  /* 0x0000e000ff047b82 */ /* 0x001e300000000a00 */
[----:B------:R-:W1:Y:S01]  /*08e0*/  LDC.64 R8, c[0x0][0x388] ;  /* 0x0000e200ff087b82 */ /* 0x000e620000000a00 */
[----:B0-----:R-:W-:-:S04]  /*08f0*/  IMAD.WIDE.U32 R4, R6, 0x4, R4 ;  /* 0x0000000406047825 */ /* 0x001fc800078e0004 */
[----:B------:R-:W-:Y:S01]  /*0900*/  IMAD.MOV.U32 R10, RZ, RZ, R4 ;  /* 0x000000ffff0a7224 */ /* 0x000fe200078e0004 */
[----:B------:R-:W-:Y:S01]  /*0910*/  IADD3 R4, PT, PT, -R2, RZ, RZ ;  /* 0x000000ff02047210 */ /* 0x000fe20007ffe1ff */
[----:B-1----:R-:W-:-:S07]  /*0920*/  IMAD.WIDE.U32 R8, R6, 0x4, R8 ;  /* 0x0000000406087825 */ /* 0x002fce00078e0008 */
.L_x_22:
[----:B------:R-:W-:Y:S01]  /*0930*/  IMAD.MOV.U32 R2, RZ, RZ, R10 ;  /* 0x000000ffff027224 */ /* 0x000fe200078e000a */
[----:B------:R-:W-:-:S05]  /*0940*/  MOV R3, R5 ;  /* 0x0000000500037202 */ /* 0x000fca0000000f00 */
[----:B------:R0:W2:Y:S01]  /*0950*/  LDG.E.CONSTANT R6, desc[UR8][R2.64] ;  /* 0x0000000802067981 */ /* 0x0000a2000c1e9900 */
[----:B------:R-:W-:Y:S01]  /*0960*/  VIADD R4, R4, 0x1 ;  /* 0x0000000104047836 */ /* 0x000fe20000000000 */
[----:B------:R-:W-:-:S04]  /*0970*/  IADD3 R10, P1, PT, R10, 0x4, RZ ;  /* 0x000000040a0a7810 */ /* 0x000fc80007f3e0ff */
[----:B------:R-:W-:Y:S02]  /*0980*/  ISETP.NE.AND P0, PT, R4, RZ, PT ;  /* 0x000000ff0400720c */ /* 0x000fe40003f05270 */
[----:B------:R-:W-:Y:S01]  /*0990*/  IADD3.X R5, PT, PT, RZ, R5, RZ, P1, !PT ;  /* 0x00000005ff057210 */ /* 0x000fe20000ffe4ff */
[----:B0-----:R-:W-:Y:S01]  /*09a0*/  IMAD.MOV.U32 R2, RZ, RZ, R8 ;  /* 0x000000ffff027224 */ /* 0x001fe200078e0008 */
[----:B------:R-:W-:Y:S02]  /*09b0*/  MOV R3, R9 ;  /* 0x0000000900037202 */ /* 0x000fe40000000f00 */
[----:B------:R-:W-:-:S03]  /*09c0*/  IADD3 R8, P2, PT, R8, 0x4, RZ ;  /* 0x0000000408087810 */ /* 0x000fc60007f5e0ff */
[----:B------:R2:W-:Y:S02]  /*09d0*/  STG.E desc[UR8][R2.64], R7 ;  /* 0x0000000702007986 */ /* 0x0005e4000c101908 */
[----:B------:R-:W-:Y:S01]  /*09e0*/  IMAD.X R9, RZ, RZ, R9, P2 ;  /* 0x000000ffff097224 */ /* 0x000fe200010e0609 */
[----:B--2---:R-:W-:Y:S01]  /*09f0*/  IADD3 R7, PT, PT, R6, R7, RZ ;  /* 0x0000000706077210 */ /* 0x004fe20007ffe0ff */
[----:B------:R-:W-:Y:S06]  /*0a00*/  @P0 BRA `(.L_x_22) ;  /* 0xfffffffc00c80947 */ /* 0x000fec000383ffff */
.L_x_17:
[----:B0-2---:R-:W0:Y:S02]  /*0a10*/  LDC.64 R2, c[0x0][0x388] ;  /* 0x0000e200ff027b82 */ /* 0x005e240000000a00 */
[----:B0-----:R-:W-:-:S05]  /*0a20*/  IMAD.WIDE R2, R0, 0x4, R2 ;  /* 0x0000000400027825 */ /* 0x001fca00078e0202 */
[----:B------:R-:W-:Y:S01]  /*0a30*/  STG.E desc[UR8][R2.64], R7 ;  /* 0x0000000702007986 */ /* 0x000fe2000c101908 */
[----:B------:R-:W-:Y:S05]  /*0a40*/  EXIT ;  /* 0x000000000000794d */ /* 0x000fea0003800000 */
.L_x_23:
        /* <DEDUP_REMOVED lines=11> */
.L_x_29:


//--------------------- .text._ZN8pygpukit3moe30count_tokens_per_expert_kernelEPKiPiiii --------------------------
	.section	.text._ZN8pygpukit3moe30count_tokens_per_expert_kernelEPKiPiiii,"ax",@progbits
	.align	128
        .global         _ZN8pygpukit3moe30count_tokens_per_expert_kernelEPKiPiiii
        .type           _ZN8pygpukit3moe30count_tokens_per_expert_kernelEPKiPiiii,@function
        .size           _ZN8pygpukit3moe30count_tokens_per_expert_kernelEPKiPiiii,(.L_x_30 - _ZN8pygpukit3moe30count_tokens_per_expert_kernelEPKiPiiii)
        .other          _ZN8pygpukit3moe30count_tokens_per_expert_kernelEPKiPiiii,@"STO_CUDA_ENTRY STV_DEFAULT"
_ZN8pygpukit3moe30count_tokens_per_expert_kernelEPKiPiiii:
.text._ZN8pygpukit3moe30count_tokens_per_expert_kernelEPKiPiiii:
        /* <DEDUP_REMOVED lines=19> */
[----:B------:R-:W-:Y:S02]  /*0130*/  HFMA2 R7, -RZ, RZ, 0, 5.9604644775390625e-08 ;  /* 0x00000001ff077431 */ /* 0x000fe400000001ff */
[----:B0-----:R-:W-:-:S05]  /*0140*/  IMAD.WIDE.U32 R2, R5, 0x4, R2 ;  /* 0x0000000405027825 */ /* 0x001fca00078e0002 */
[----:B------:R-:W-:Y:S01]  /*0150*/  REDG.E.ADD.STRONG.GPU desc[UR4][R2.64], R7 ;  /* 0x000000070200798e */ /* 0x000fe2000c12e104 */
[----:B------:R-:W-:Y:S05]  /*0160*/  EXIT ;  /* 0x000000000000794d */ /* 0x000fea0003800000 */
.L_x_24:
        /* <DEDUP_REMOVED lines=9> */
.L_x_30:


//--------------------- .nv.shared.reserved.0     --------------------------
	.section	.nv.shared.reserved.0,"aw",@nobits
	.weak		__nv_reservedSMEM_offset_0_alias
	.size		__nv_reservedSMEM_offset_0_alias, 0, 64
	.other		__nv_reservedSMEM_offset_0_alias,@"STO_CUDA_RESERVED_SHARED STV_DEFAULT"
__nv_reservedSMEM_offset_0_alias:
	.zero		0
	.zero		64


//--------------------- .nv.constant0._ZN8pygpukit3moe25build_reverse_perm_kernelEPKiPii --------------------------
	.section	.nv.constant0._ZN8pygpukit3moe25build_reverse_perm_kernelEPKiPii,"a",@progbits
	.sectionflags	@""
	.align	4
.nv.constant0._ZN8pygpukit3moe25build_reverse_perm_kernelEPKiPii:
	.zero		916


//--------------------- .nv.constant0._ZN8pygpukit3moe37gather_hidden_states_bf16_vec2_kernelEPK13__nv_bfloat16PKiPS1_iii --------------------------
	.section	.nv.constant0._ZN8pygpukit3moe37gather_hidden_states_bf16_vec2_kernelEPK13__nv_bfloat16PKiPS1_iii,"a",@progbits
	.sectionflags	@""
	.align	4
.nv.constant0._ZN8pygpukit3moe37gather_hidden_states_bf16_vec2_kernelEPK13__nv_bfloat16PKiPS1_iii:
	.zero		932


//--------------------- .nv.constant0._ZN8pygpukit3moe36gather_hidden_states_f32_vec4_kernelEPKfPKiPfiii --------------------------
	.section	.nv.constant0._ZN8pygpukit3moe36gather_hidden_states_f32_vec4_kernelEPKfPKiPfiii,"a",@progbits
	.sectionflags	@""
	.align	4
.nv.constant0._ZN8pygpukit3moe36gather_hidden_states_f32_vec4_kernelEPKfPKiPfiii:
	.zero		932


//--------------------- .nv.constant0._ZN8pygpukit3moe28build_permute_indices_kernelEPKiS2_PiS3_iii --------------------------
	.section	.nv.constant0._ZN8pygpukit3moe28build_permute_indices_kernelEPKiS2_PiS3_iii,"a",@progbits
	.sectionflags	@""
	.align	4
.nv.constant0._ZN8pygpukit3moe28build_permute_indices_kernelEPKiS2_PiS3_iii:
	.zero		940


//--------------------- .nv.constant0._ZN8pygpukit3moe29compute_expert_offsets_kernelEPKiPii --------------------------
	.section	.nv.constant0._ZN8pygpukit3moe29compute_expert_offsets_kernelEPKiPii,"a",@progbits
	.sectionflags	@""
	.align	4
.nv.constant0._ZN8pygpukit3moe29compute_expert_offsets_kernelEPKiPii:
	.zero		916


//--------------------- .nv.constant0._ZN8pygpukit3moe30count_tokens_per_expert_kernelEPKiPiiii --------------------------
	.section	.nv.constant0._ZN8pygpukit3moe30count_tokens_per_expert_kernelEPKiPiiii,"a",@progbits
	.sectionflags	@""
	.align	4
.nv.constant0._ZN8pygpukit3moe30count_tokens_per_expert_kernelEPKiPiiii:
	.zero		924


//--------------------- SYMBOLS --------------------------

	.type		.nv.reservedSmem.offset0,@object
	.size		.nv.reservedSmem.offset0,0x4
